	.target	sm_90a

	.elftype	@"ET_EXEC"


//--------------------- .note.nv.tkinfo           --------------------------
	.section	.note.nv.tkinfo,"",@"SHT_NOTE"
	.sectionflags	@"SHF_NOTE_NV_TKINFO"
	.tkinfo
        /*0018*/ 	.word	0x00000002
        /*0030*/ 	.string	""
        /*0030*/ 	.string	"ptxas"
        /*0030*/ 	.string	"Cuda compilation tools, release 13.0, V13.0.88"
        /*0030*/ 	.string	"Build cuda_13.0.r13.0/compiler.36424714_0"
        /*0030*/ 	.string	"-arch sm_90a -m 64 "



//--------------------- .note.nv.cuinfo           --------------------------
	.section	.note.nv.cuinfo,"",@"SHT_NOTE"
	.sectionflags	@"SHF_NOTE_NV_CUINFO"
        /*0018*/ 	.short	0x0002
        /*001a*/ 	.short	0x005a
        /*001c*/ 	.short	0x0082
	.zero		2


//--------------------- .nv.info                  --------------------------
	.section	.nv.info,"",@"SHT_CUDA_INFO"
	.align	4


	//----- nvinfo : EIATTR_REGCOUNT
	.align		4
        /*0000*/ 	.byte	0x04, 0x2f
        /*0002*/ 	.short	(.L_15 - .L_14)
	.align		4
.L_14:
        /*0004*/ 	.word	index@(_ZN7cutlass13device_kernelINS_4gemm6kernel13GemmUniversalIN4cute5tupleIJiiiiEEENS1_10collective13CollectiveMmaINS1_34MainloopSm90TmaGmmaWarpSpecializedILi5ENS5_IJNS4_1CILi2EEESB_NSA_ILi1EEEEEENS1_32KernelTmaWarpSpecializedPingpongEEENS5_IJNSA_ILi64EEENSA_ILi256EEENSA_ILi32EEEEEENS_10bfloat16_tENS5_IJlSC_lEEESK_SL_NS4_8TiledMMAINS4_8MMA_AtomIJNS4_4SM904GMMA28MMA_64x256x16_F32BF16BF16_SSILNSP_5MajorE0ELSR_0ELNSP_7ScaleInE1ELSS_1EEEEEENS4_6LayoutINS5_IJSC_SC_SC_EEENS5_IJNSA_ILi0EEESX_SX_EEEEENS5_IJNS4_10UnderscoreES10_S10_EEEEENS4_23SM90_TMA_LOAD_MULTICASTENS4_14ComposedLayoutINS4_7SwizzleILi2ELi4ELi3EEENS4_18smem_ptr_flag_bitsILi16EEENSV_INS5_IJNSA_ILi8EEESI_EEENS5_IJSI_SC_EEEEEEEvNS4_8identityES13_S1D_vS1E_EENS_8epilogue10collective6detail29Sm90TmaWarpSpecializedAdapterINS1H_15DefaultEpilogueISK_SL_SL_NS1G_6thread17LinearCombinationISK_Li1EffLNS1L_9ScaleType4KindE0ELNS_15FloatRoundStyleE2ESK_EENS1_15EpilogueDefaultEEEEEvvEEEEvNT_6ParamsE)
        /*0008*/ 	.word	0x000000a8


	//----- nvinfo : EIATTR_FRAME_SIZE
	.align		4
.L_15:
        /*000c*/ 	.byte	0x04, 0x11
        /*000e*/ 	.short	(.L_17 - .L_16)
	.align		4
.L_16:
        /*0010*/ 	.word	index@(_ZN7cutlass13device_kernelINS_4gemm6kernel13GemmUniversalIN4cute5tupleIJiiiiEEENS1_10collective13CollectiveMmaINS1_34MainloopSm90TmaGmmaWarpSpecializedILi5ENS5_IJNS4_1CILi2EEESB_NSA_ILi1EEEEEENS1_32KernelTmaWarpSpecializedPingpongEEENS5_IJNSA_ILi64EEENSA_ILi256EEENSA_ILi32EEEEEENS_10bfloat16_tENS5_IJlSC_lEEESK_SL_NS4_8TiledMMAINS4_8MMA_AtomIJNS4_4SM904GMMA28MMA_64x256x16_F32BF16BF16_SSILNSP_5MajorE0ELSR_0ELNSP_7ScaleInE1ELSS_1EEEEEENS4_6LayoutINS5_IJSC_SC_SC_EEENS5_IJNSA_ILi0EEESX_SX_EEEEENS5_IJNS4_10UnderscoreES10_S10_EEEEENS4_23SM90_TMA_LOAD_MULTICASTENS4_14ComposedLayoutINS4_7SwizzleILi2ELi4ELi3EEENS4_18smem_ptr_flag_bitsILi16EEENSV_INS5_IJNSA_ILi8EEESI_EEENS5_IJSI_SC_EEEEEEEvNS4_8identityES13_S1D_vS1E_EENS_8epilogue10collective6detail29Sm90TmaWarpSpecializedAdapterINS1H_15DefaultEpilogueISK_SL_SL_NS1G_6thread17LinearCombinationISK_Li1EffLNS1L_9ScaleType4KindE0ELNS_15FloatRoundStyleE2ESK_EENS1_15EpilogueDefaultEEEEEvvEEEEvNT_6ParamsE)
        /*0014*/ 	.word	0x00000008


	//----- nvinfo : EIATTR_MIN_STACK_SIZE
	.align		4
.L_17:
        /*0018*/ 	.byte	0x04, 0x12
        /*001a*/ 	.short	(.L_19 - .L_18)
	.align		4
.L_18:
        /*001c*/ 	.word	index@(_ZN7cutlass13device_kernelINS_4gemm6kernel13GemmUniversalIN4cute5tupleIJiiiiEEENS1_10collective13CollectiveMmaINS1_34MainloopSm90TmaGmmaWarpSpecializedILi5ENS5_IJNS4_1CILi2EEESB_NSA_ILi1EEEEEENS1_32KernelTmaWarpSpecializedPingpongEEENS5_IJNSA_ILi64EEENSA_ILi256EEENSA_ILi32EEEEEENS_10bfloat16_tENS5_IJlSC_lEEESK_SL_NS4_8TiledMMAINS4_8MMA_AtomIJNS4_4SM904GMMA28MMA_64x256x16_F32BF16BF16_SSILNSP_5MajorE0ELSR_0ELNSP_7ScaleInE1ELSS_1EEEEEENS4_6LayoutINS5_IJSC_SC_SC_EEENS5_IJNSA_ILi0EEESX_SX_EEEEENS5_IJNS4_10UnderscoreES10_S10_EEEEENS4_23SM90_TMA_LOAD_MULTICASTENS4_14ComposedLayoutINS4_7SwizzleILi2ELi4ELi3EEENS4_18smem_ptr_flag_bitsILi16EEENSV_INS5_IJNSA_ILi8EEESI_EEENS5_IJSI_SC_EEEEEEEvNS4_8identityES13_S1D_vS1E_EENS_8epilogue10collective6detail29Sm90TmaWarpSpecializedAdapterINS1H_15DefaultEpilogueISK_SL_SL_NS1G_6thread17LinearCombinationISK_Li1EffLNS1L_9ScaleType4KindE0ELNS_15FloatRoundStyleE2ESK_EENS1_15EpilogueDefaultEEEEEvvEEEEvNT_6ParamsE)
        /*0020*/ 	.word	0x00000008
.L_19:


//--------------------- .nv.compat                --------------------------
	.section	.nv.compat,"",@"SHT_CUDA_COMPAT_INFO"
	.align	4
        /*0000*/ 	.byte	0x02, 0x09, 0x01, 0x00, 0x02, 0x02, 0x04, 0x00, 0x02, 0x05, 0x05, 0x00, 0x03, 0x07, 0x01, 0x01
        /*0010*/ 	.byte	0x02, 0x03, 0x01, 0x00, 0x02, 0x06, 0x01, 0x00, 0x04, 0x0b, 0x08, 0x00, 0x00, 0x00, 0x00, 0x00
        /*0020*/ 	.byte	0x00, 0x00, 0x00, 0x00


//--------------------- .nv.info._ZN7cutlass13device_kernelINS_4gemm6kernel13GemmUniversalIN4cute5tupleIJiiiiEEENS1_10collective13CollectiveMmaINS1_34MainloopSm90TmaGmmaWarpSpecializedILi5ENS5_IJNS4_1CILi2EEESB_NSA_ILi1EEEEEENS1_32KernelTmaWarpSpecializedPingpongEEENS5_IJNSA_ILi64EEENSA_ILi256EEENSA_ILi32EEEEEENS_10bfloat16_tENS5_IJlSC_lEEESK_SL_NS4_8TiledMMAINS4_8MMA_AtomIJNS4_4SM904GMMA28MMA_64x256x16_F32BF16BF16_SSILNSP_5MajorE0ELSR_0ELNSP_7ScaleInE1ELSS_1EEEEEENS4_6LayoutINS5_IJSC_SC_SC_EEENS5_IJNSA_ILi0EEESX_SX_EEEEENS5_IJNS4_10UnderscoreES10_S10_EEEEENS4_23SM90_TMA_LOAD_MULTICASTENS4_14ComposedLayoutINS4_7SwizzleILi2ELi4ELi3EEENS4_18smem_ptr_flag_bitsILi16EEENSV_INS5_IJNSA_ILi8EEESI_EEENS5_IJSI_SC_EEEEEEEvNS4_8identityES13_S1D_vS1E_EENS_8epilogue10collective6detail29Sm90TmaWarpSpecializedAdapterINS1H_15DefaultEpilogueISK_SL_SL_NS1G_6thread17LinearCombinationISK_Li1EffLNS1L_9ScaleType4KindE0ELNS_15FloatRoundStyleE2ESK_EENS1_15EpilogueDefaultEEEEEvvEEEEvNT_6ParamsE --------------------------
	.section	.nv.info._ZN7cutlass13device_kernelINS_4gemm6kernel13GemmUniversalIN4cute5tupleIJiiiiEEENS1_10collective13CollectiveMmaINS1_34MainloopSm90TmaGmmaWarpSpecializedILi5ENS5_IJNS4_1CILi2EEESB_NSA_ILi1EEEEEENS1_32KernelTmaWarpSpecializedPingpongEEENS5_IJNSA_ILi64EEENSA_ILi256EEENSA_ILi32EEEEEENS_10bfloat16_tENS5_IJlSC_lEEESK_SL_NS4_8TiledMMAINS4_8MMA_AtomIJNS4_4SM904GMMA28MMA_64x256x16_F32BF16BF16_SSILNSP_5MajorE0ELSR_0ELNSP_7ScaleInE1ELSS_1EEEEEENS4_6LayoutINS5_IJSC_SC_SC_EEENS5_IJNSA_ILi0EEESX_SX_EEEEENS5_IJNS4_10UnderscoreES10_S10_EEEEENS4_23SM90_TMA_LOAD_MULTICASTENS4_14ComposedLayoutINS4_7SwizzleILi2ELi4ELi3EEENS4_18smem_ptr_flag_bitsILi16EEENSV_INS5_IJNSA_ILi8EEESI_EEENS5_IJSI_SC_EEEEEEEvNS4_8identityES13_S1D_vS1E_EENS_8epilogue10collective6detail29Sm90TmaWarpSpecializedAdapterINS1H_15DefaultEpilogueISK_SL_SL_NS1G_6thread17LinearCombinationISK_Li1EffLNS1L_9ScaleType4KindE0ELNS_15FloatRoundStyleE2ESK_EENS1_15EpilogueDefaultEEEEEvvEEEEvNT_6ParamsE,"",@"SHT_CUDA_INFO"
	.sectionflags	@""
	.align	4


	//----- nvinfo : EIATTR_CUDA_API_VERSION
	.align		4
        /*0000*/ 	.byte	0x04, 0x37
        /*0002*/ 	.short	(.L_21 - .L_20)
.L_20:
        /*0004*/ 	.word	0x00000082


	//----- nvinfo : EIATTR_KPARAM_INFO
	.align		4
.L_21:
        /*0008*/ 	.byte	0x04, 0x17
        /*000a*/ 	.short	(.L_23 - .L_22)
.L_22:
        /*000c*/ 	.word	0x00000000
        /*0010*/ 	.short	0x0000
        /*0012*/ 	.short	0x0070
        /*0014*/ 	.byte	0x00, 0xf0, 0x01, 0x10


	//----- nvinfo : EIATTR_SPARSE_MMA_MASK
	.align		4
.L_23:
        /*0018*/ 	.byte	0x03, 0x50
        /*001a*/ 	.short	0x0000


	//----- nvinfo : EIATTR_MAXREG_COUNT
	.align		4
        /*001c*/ 	.byte	0x03, 0x1b
        /*001e*/ 	.short	0x00a8


	//----- nvinfo : EIATTR_NUM_BARRIERS
	.align		4
        /*0020*/ 	.byte	0x02, 0x4c
        /*0022*/ 	.byte	0x01
	.zero		1


	//----- nvinfo : EIATTR_EXTERNS
	.align		4
        /*0024*/ 	.byte	0x04, 0x0f
        /*0026*/ 	.short	(.L_25 - .L_24)


	//   ....[0]....
	.align		4
.L_24:
        /*0028*/ 	.word	index@(__assertfail)


	//----- nvinfo : EIATTR_ANNOTATIONS
	.align		4
.L_25:
        /*002c*/ 	.byte	0x04, 0x55
        /*002e*/ 	.short	(.L_27 - .L_26)


	//   ....[0]....
.L_26:
        /*0030*/ 	.word	0x00000001
        /*0034*/ 	.byte	0xd0, 0x0d, 0x00, 0x00, 0x01, 0x00, 0x00, 0x00, 0x30, 0x9d, 0x00, 0x00, 0x01, 0x00, 0x00, 0x00
        /*0044*/ 	.byte	0xb0, 0xaa, 0x00, 0x00


	//----- nvinfo : EIATTR_MERCURY_ISA_VERSION
	.align		4
.L_27:
        /*0048*/ 	.byte	0x03, 0x5f
        /*004a*/ 	.short	0x0101


	//----- nvinfo : EIATTR_INT_WARP_WIDE_INSTR_OFFSETS
	.align		4
        /*004c*/ 	.byte	0x04, 0x31
        /*004e*/ 	.short	(.L_29 - .L_28)


	//   ....[0]....
.L_28:
        /*0050*/ 	.word	0x00000550


	//   ....[1]....
        /*0054*/ 	.word	0x00000580


	//   ....[2]....
        /*0058*/ 	.word	0x000005c0


	//   ....[3]....
        /*005c*/ 	.word	0x000006f0


	//   ....[4]....
        /*0060*/ 	.word	0x00000700


	//   ....[5]....
        /*0064*/ 	.word	0x00000710


	//   ....[6]....
        /*0068*/ 	.word	0x000007b0


	//   ....[7]....
        /*006c*/ 	.word	0x000007f0


	//   ....[8]....
        /*0070*/ 	.word	0x00001e60


	//----- nvinfo : EIATTR_COOP_GROUP_MASK_REGIDS
	.align		4
.L_29:
        /*0074*/ 	.byte	0x04, 0x29
        /*0076*/ 	.short	(.L_31 - .L_30)


	//   ....[0]....
.L_30:
        /*0078*/ 	.word	0xffffffff


	//   ....[1]....
        /*007c*/ 	.word	0xffffffff


	//   ....[2]....
        /*0080*/ 	.word	0xffffffff


	//   ....[3]....
        /*0084*/ 	.word	0xffffffff


	//   ....[4]....
        /*0088*/ 	.word	0xffffffff


	//   ....[5]....
        /*008c*/ 	.word	0xffffffff


	//   ....[6]....
        /*0090*/ 	.word	0xffffffff


	//----- nvinfo : EIATTR_COOP_GROUP_INSTR_OFFSETS
	.align		4
.L_31:
        /*0094*/ 	.byte	0x04, 0x28
        /*0096*/ 	.short	(.L_33 - .L_32)


	//   ....[0]....
.L_32:
        /*0098*/ 	.word	0x00000070


	//   ....[1]....
        /*009c*/ 	.word	0x00000080


	//   ....[2]....
        /*00a0*/ 	.word	0x00000140


	//   ....[3]....
        /*00a4*/ 	.word	0x00000310


	//   ....[4]....
        /*00a8*/ 	.word	0x00000350


	//   ....[5]....
        /*00ac*/ 	.word	0x00000730


	//   ....[6]....
        /*00b0*/ 	.word	0x00000970


	//----- nvinfo : EIATTR_REG_RECONFIG
	.align		4
.L_33:
        /*00b4*/ 	.byte	0x01, 0x54
	.zero		2


	//----- nvinfo : EIATTR_SYSCALL_OFFSETS
	.align		4
        /*00b8*/ 	.byte	0x04, 0x46
        /*00ba*/ 	.short	(.L_35 - .L_34)


	//   ....[0]....
.L_34:
        /*00bc*/ 	.word	0x00001800


	//----- nvinfo : EIATTR_MBARRIER_INSTR_OFFSETS
	.align		4
.L_35:
        /*00c0*/ 	.byte	0x04, 0x39
        /*00c2*/ 	.short	(.L_37 - .L_36)


	//   ....[0]....
.L_36:
        /*00c4*/ 	.word	0x00000260
        /*00c8*/ 	.word	0x000000ff
        /*00cc*/ 	.word	0x00000000
        /*00d0*/ 	.short	0x0100
        /*00d2*/ 	.byte	0x08
	.zero		1


	//   ....[1]....
        /*00d4*/ 	.word	0x00000270
        /*00d8*/ 	.word	0x000000ff
        /*00dc*/ 	.word	0x00000028
        /*00e0*/ 	.short	0x0100
        /*00e2*/ 	.byte	0x08
	.zero		1


	//   ....[2]....
        /*00e4*/ 	.word	0x00000280
        /*00e8*/ 	.word	0x000000ff
        /*00ec*/ 	.word	0x00000008
        /*00f0*/ 	.short	0x0100
        /*00f2*/ 	.byte	0x08
	.zero		1


	//   ....[3]....
        /*00f4*/ 	.word	0x00000290
        /*00f8*/ 	.word	0x000000ff
        /*00fc*/ 	.word	0x00000030
        /*0100*/ 	.short	0x0100
        /*0102*/ 	.byte	0x08
	.zero		1


	//   ....[4]....
        /*0104*/ 	.word	0x000002a0
        /*0108*/ 	.word	0x000000ff
        /*010c*/ 	.word	0x00000010
        /*0110*/ 	.short	0x0100
        /*0112*/ 	.byte	0x08
	.zero		1


	//   ....[5]....
        /*0114*/ 	.word	0x000002b0
        /*0118*/ 	.word	0x000000ff
        /*011c*/ 	.word	0x00000038
        /*0120*/ 	.short	0x0100
        /*0122*/ 	.byte	0x08
	.zero		1


	//   ....[6]....
        /*0124*/ 	.word	0x000002c0
        /*0128*/ 	.word	0x000000ff
        /*012c*/ 	.word	0x00000018
        /*0130*/ 	.short	0x0100
        /*0132*/ 	.byte	0x08
	.zero		1


	//   ....[7]....
        /*0134*/ 	.word	0x000002d0
        /*0138*/ 	.word	0x000000ff
        /*013c*/ 	.word	0x00000040
        /*0140*/ 	.short	0x0100
        /*0142*/ 	.byte	0x08
	.zero		1


	//   ....[8]....
        /*0144*/ 	.word	0x000002e0
        /*0148*/ 	.word	0x000000ff
        /*014c*/ 	.word	0x00000020
        /*0150*/ 	.short	0x0100
        /*0152*/ 	.byte	0x08
	.zero		1


	//   ....[9]....
        /*0154*/ 	.word	0x000002f0
        /*0158*/ 	.word	0x000000ff
        /*015c*/ 	.word	0x00000048
        /*0160*/ 	.short	0x0100
        /*0162*/ 	.byte	0x08
	.zero		1


	//   ....[10]....
        /*0164*/ 	.word	0x00000820
        /*0168*/ 	.word	0x000000ff
        /*016c*/ 	.word	0x00000080
        /*0170*/ 	.short	0x0100
        /*0172*/ 	.byte	0x08
	.zero		1


	//   ....[11]....
        /*0174*/ 	.word	0x000008b0
        /*0178*/ 	.word	0x000000ff
        /*017c*/ 	.word	0x00000088
        /*0180*/ 	.short	0x0100
        /*0182*/ 	.byte	0x08
	.zero		1


	//   ....[12]....
        /*0184*/ 	.word	0x000008f0
        /*0188*/ 	.word	0x000000ff
        /*018c*/ 	.word	0x00000060
        /*0190*/ 	.short	0x0100
        /*0192*/ 	.byte	0x09
	.zero		1


	//   ....[13]....
        /*0194*/ 	.word	0x00000900
        /*0198*/ 	.word	0x000000ff
        /*019c*/ 	.word	0x00000068
        /*01a0*/ 	.short	0x0100
        /*01a2*/ 	.byte	0x09
	.zero		1


	//   ....[14]....
        /*01a4*/ 	.word	0x00000910
        /*01a8*/ 	.word	0x000000ff
        /*01ac*/ 	.word	0x00000070
        /*01b0*/ 	.short	0x0100
        /*01b2*/ 	.byte	0x09
	.zero		1


	//   ....[15]....
        /*01b4*/ 	.word	0x00000920
        /*01b8*/ 	.word	0x000000ff
        /*01bc*/ 	.word	0x00000078
        /*01c0*/ 	.short	0x0100
        /*01c2*/ 	.byte	0x09
	.zero		1


	//   ....[16]....
        /*01c4*/ 	.word	0x000016e0
        /*01c8*/ 	.word	0x0000009f
        /*01cc*/ 	.word	0x00000000
        /*01d0*/ 	.short	0x010a
        /*01d2*/ 	.byte	0x2a
	.zero		1


	//   ....[17]....
        /*01d4*/ 	.word	0x00001880
        /*01d8*/ 	.word	0x00000003
        /*01dc*/ 	.word	0x00000000
        /*01e0*/ 	.short	0x010a
        /*01e2*/ 	.byte	0x3f
	.zero		1


	//   ....[18]....
        /*01e4*/ 	.word	0x000018e0
        /*01e8*/ 	.word	0x00000003
        /*01ec*/ 	.word	0x00000000
        /*01f0*/ 	.short	0x010a
        /*01f2*/ 	.byte	0x3f
	.zero		1


	//   ....[19]....
        /*01f4*/ 	.word	0x00001b50
        /*01f8*/ 	.word	0x000000ff
        /*01fc*/ 	.word	0x00000000
        /*0200*/ 	.short	0x010a
        /*0202*/ 	.byte	0x04
	.zero		1


	//   ....[20]....
        /*0204*/ 	.word	0x00001b90
        /*0208*/ 	.word	0x000000ff
        /*020c*/ 	.word	0x00000000
        /*0210*/ 	.short	0x010a
        /*0212*/ 	.byte	0x04
	.zero		1


	//   ....[21]....
        /*0214*/ 	.word	0x00001d00
        /*0218*/ 	.word	0x00000005
        /*021c*/ 	.word	0x00000000
        /*0220*/ 	.short	0x0101
        /*0222*/ 	.byte	0x3f
	.zero		1


	//   ....[22]....
        /*0224*/ 	.word	0x00001e00
        /*0228*/ 	.word	0x000000a0
        /*022c*/ 	.word	0x00000000
        /*0230*/ 	.short	0x0101
        /*0232*/ 	.byte	0x2d
	.zero		1


	//   ....[23]....
        /*0234*/ 	.word	0x00001f00
        /*0238*/ 	.word	0x00000003
        /*023c*/ 	.word	0x00000000
        /*0240*/ 	.short	0x0101
        /*0242*/ 	.byte	0x3f
	.zero		1


	//   ....[24]....
        /*0244*/ 	.word	0x00001fc0
        /*0248*/ 	.word	0x0000009f
        /*024c*/ 	.word	0x00000010
        /*0250*/ 	.short	0x010a
        /*0252*/ 	.byte	0x2a
	.zero		1


	//   ....[25]....
        /*0254*/ 	.word	0x00009d50
        /*0258*/ 	.word	0x000000a2
        /*025c*/ 	.word	0x00000000
        /*0260*/ 	.short	0x0101
        /*0262*/ 	.byte	0x2d
	.zero		1


	//   ....[26]....
        /*0264*/ 	.word	0x0000a7d0
        /*0268*/ 	.word	0x0000000a
        /*026c*/ 	.word	0x00000028
        /*0270*/ 	.short	0x010a
        /*0272*/ 	.byte	0x3f
	.zero		1


	//   ....[27]....
        /*0274*/ 	.word	0x0000abc0
        /*0278*/ 	.word	0x00000005
        /*027c*/ 	.word	0x00000088
        /*0280*/ 	.short	0x0101
        /*0282*/ 	.byte	0x3f
	.zero		1


	//   ....[28]....
        /*0284*/ 	.word	0x0000b340
        /*0288*/ 	.word	0x00000009
        /*028c*/ 	.word	0x00000000
        /*0290*/ 	.short	0x010a
        /*0292*/ 	.byte	0x3f
	.zero		1


	//   ....[29]....
        /*0294*/ 	.word	0x0000b3c0
        /*0298*/ 	.word	0x00000008
        /*029c*/ 	.word	0x00000000
        /*02a0*/ 	.short	0x010a
        /*02a2*/ 	.byte	0x3f
	.zero		1


	//   ....[30]....
        /*02a4*/ 	.word	0x0000b450
        /*02a8*/ 	.word	0x00000009
        /*02ac*/ 	.word	0x00000000
        /*02b0*/ 	.short	0x010a
        /*02b2*/ 	.byte	0x3f
	.zero		1


	//   ....[31]....
        /*02b4*/ 	.word	0x0000b4e0
        /*02b8*/ 	.word	0x00000006
        /*02bc*/ 	.word	0x00000000
        /*02c0*/ 	.short	0x010a
        /*02c2*/ 	.byte	0x3f
	.zero		1


	//   ....[32]....
        /*02c4*/ 	.word	0x0000b570
        /*02c8*/ 	.word	0x00000003
        /*02cc*/ 	.word	0x00000000
        /*02d0*/ 	.short	0x010a
        /*02d2*/ 	.byte	0x3f
	.zero		1


	//   ....[33]....
        /*02d4*/ 	.word	0x0000b5d0
        /*02d8*/ 	.word	0x000000a1
        /*02dc*/ 	.word	0x00000000
        /*02e0*/ 	.short	0x010a
        /*02e2*/ 	.byte	0x3f
	.zero		1


	//   ....[34]....
        /*02e4*/ 	.word	0x0000b620
        /*02e8*/ 	.word	0x00000003
        /*02ec*/ 	.word	0x00000000
        /*02f0*/ 	.short	0x010a
        /*02f2*/ 	.byte	0x3f
	.zero		1


	//   ....[35]....
        /*02f4*/ 	.word	0x0000b680
        /*02f8*/ 	.word	0x00000005
        /*02fc*/ 	.word	0x00000000
        /*0300*/ 	.short	0x010a
        /*0302*/ 	.byte	0x3f
	.zero		1


	//   ....[36]....
        /*0304*/ 	.word	0x0000b6d0
        /*0308*/ 	.word	0x000000a1
        /*030c*/ 	.word	0x00000010
        /*0310*/ 	.short	0x010a
        /*0312*/ 	.byte	0x3f
	.zero		1


	//   ....[37]....
        /*0314*/ 	.word	0x0000b7a0
        /*0318*/ 	.word	0x0000000a
        /*031c*/ 	.word	0x00000028
        /*0320*/ 	.short	0x010a
        /*0322*/ 	.byte	0x3f
	.zero		1


	//   ....[38]....
        /*0324*/ 	.word	0x0000b870
        /*0328*/ 	.word	0x00000009
        /*032c*/ 	.word	0x00000000
        /*0330*/ 	.short	0x010a
        /*0332*/ 	.byte	0x3f
	.zero		1


	//   ....[39]....
        /*0334*/ 	.word	0x0000b8c0
        /*0338*/ 	.word	0x00000008
        /*033c*/ 	.word	0x00000000
        /*0340*/ 	.short	0x010a
        /*0342*/ 	.byte	0x3f
	.zero		1


	//   ....[40]....
        /*0344*/ 	.word	0x0000b910
        /*0348*/ 	.word	0x00000009
        /*034c*/ 	.word	0x00000000
        /*0350*/ 	.short	0x010a
        /*0352*/ 	.byte	0x3f
	.zero		1


	//   ....[41]....
        /*0354*/ 	.word	0x0000b960
        /*0358*/ 	.word	0x00000006
        /*035c*/ 	.word	0x00000000
        /*0360*/ 	.short	0x010a
        /*0362*/ 	.byte	0x3f
	.zero		1


	//----- nvinfo : EIATTR_NUM_MBARRIERS
	.align		4
.L_37:
        /*0364*/ 	.byte	0x03, 0x38
        /*0366*/ 	.short	0x0010


	//----- nvinfo : EIATTR_EXIT_INSTR_OFFSETS
	.align		4
        /*0368*/ 	.byte	0x04, 0x1c
        /*036a*/ 	.short	(.L_39 - .L_38)


	//   ....[0]....
.L_38:
        /*036c*/ 	.word	0x00001410


	//   ....[1]....
        /*0370*/ 	.word	0x00001470


	//   ....[2]....
        /*0374*/ 	.word	0x0000a3e0


	//   ....[3]....
        /*0378*/ 	.word	0x0000a410


	//   ....[4]....
        /*037c*/ 	.word	0x0000b5c0


	//----- nvinfo : EIATTR_MAX_THREADS
	.align		4
.L_39:
        /*0380*/ 	.byte	0x04, 0x05
        /*0382*/ 	.short	(.L_41 - .L_40)
.L_40:
        /*0384*/ 	.word	0x00000180
        /*0388*/ 	.word	0x00000001
        /*038c*/ 	.word	0x00000001


	//----- nvinfo : EIATTR_CRS_STACK_SIZE
	.align		4
.L_41:
        /*0390*/ 	.byte	0x04, 0x1e
        /*0392*/ 	.short	(.L_43 - .L_42)
.L_42:
        /*0394*/ 	.word	0x00000000


	//----- nvinfo : EIATTR_CBANK_PARAM_SIZE
	.align		4
.L_43:
        /*0398*/ 	.byte	0x03, 0x19
        /*039a*/ 	.short	0x0470


	//----- nvinfo : EIATTR_PARAM_CBANK
	.align		4
        /*039c*/ 	.byte	0x04, 0x0a
        /*039e*/ 	.short	(.L_45 - .L_44)
	.align		4
.L_44:
        /*03a0*/ 	.word	index@(.nv.constant0._ZN7cutlass13device_kernelINS_4gemm6kernel13GemmUniversalIN4cute5tupleIJiiiiEEENS1_10collective13CollectiveMmaINS1_34MainloopSm90TmaGmmaWarpSpecializedILi5ENS5_IJNS4_1CILi2EEESB_NSA_ILi1EEEEEENS1_32KernelTmaWarpSpecializedPingpongEEENS5_IJNSA_ILi64EEENSA_ILi256EEENSA_ILi32EEEEEENS_10bfloat16_tENS5_IJlSC_lEEESK_SL_NS4_8TiledMMAINS4_8MMA_AtomIJNS4_4SM904GMMA28MMA_64x256x16_F32BF16BF16_SSILNSP_5MajorE0ELSR_0ELNSP_7ScaleInE1ELSS_1EEEEEENS4_6LayoutINS5_IJSC_SC_SC_EEENS5_IJNSA_ILi0EEESX_SX_EEEEENS5_IJNS4_10UnderscoreES10_S10_EEEEENS4_23SM90_TMA_LOAD_MULTICASTENS4_14ComposedLayoutINS4_7SwizzleILi2ELi4ELi3EEENS4_18smem_ptr_flag_bitsILi16EEENSV_INS5_IJNSA_ILi8EEESI_EEENS5_IJSI_SC_EEEEEEEvNS4_8identityES13_S1D_vS1E_EENS_8epilogue10collective6detail29Sm90TmaWarpSpecializedAdapterINS1H_15DefaultEpilogueISK_SL_SL_NS1G_6thread17LinearCombinationISK_Li1EffLNS1L_9ScaleType4KindE0ELNS_15FloatRoundStyleE2ESK_EENS1_15EpilogueDefaultEEEEEvvEEEEvNT_6ParamsE)
        /*03a4*/ 	.short	0x0210
        /*03a6*/ 	.short	0x0470


	//----- nvinfo : EIATTR_SW_WAR
	.align		4
.L_45:
        /*03a8*/ 	.byte	0x04, 0x36
        /*03aa*/ 	.short	(.L_47 - .L_46)
.L_46:
        /*03ac*/ 	.word	0x00000008
.L_47:


//--------------------- .nv.callgraph             --------------------------
	.section	.nv.callgraph,"",@"SHT_CUDA_CALLGRAPH"
	.align	4
	.sectionentsize	8
	.align		4
        /*0000*/ 	.word	0x00000000
	.align		4
        /*0004*/ 	.word	0xffffffff
	.align		4
        /*0008*/ 	.word	index@(_ZN7cutlass13device_kernelINS_4gemm6kernel13GemmUniversalIN4cute5tupleIJiiiiEEENS1_10collective13CollectiveMmaINS1_34MainloopSm90TmaGmmaWarpSpecializedILi5ENS5_IJNS4_1CILi2EEESB_NSA_ILi1EEEEEENS1_32KernelTmaWarpSpecializedPingpongEEENS5_IJNSA_ILi64EEENSA_ILi256EEENSA_ILi32EEEEEENS_10bfloat16_tENS5_IJlSC_lEEESK_SL_NS4_8TiledMMAINS4_8MMA_AtomIJNS4_4SM904GMMA28MMA_64x256x16_F32BF16BF16_SSILNSP_5MajorE0ELSR_0ELNSP_7ScaleInE1ELSS_1EEEEEENS4_6LayoutINS5_IJSC_SC_SC_EEENS5_IJNSA_ILi0EEESX_SX_EEEEENS5_IJNS4_10UnderscoreES10_S10_EEEEENS4_23SM90_TMA_LOAD_MULTICASTENS4_14ComposedLayoutINS4_7SwizzleILi2ELi4ELi3EEENS4_18smem_ptr_flag_bitsILi16EEENSV_INS5_IJNSA_ILi8EEESI_EEENS5_IJSI_SC_EEEEEEEvNS4_8identityES13_S1D_vS1E_EENS_8epilogue10collective6detail29Sm90TmaWarpSpecializedAdapterINS1H_15DefaultEpilogueISK_SL_SL_NS1G_6thread17LinearCombinationISK_Li1EffLNS1L_9ScaleType4KindE0ELNS_15FloatRoundStyleE2ESK_EENS1_15EpilogueDefaultEEEEEvvEEEEvNT_6ParamsE)
	.align		4
        /*000c*/ 	.word	index@(__assertfail)
	.align		4
        /*0010*/ 	.word	0x00000000
	.align		4
        /*0014*/ 	.word	0xfffffffe
	.align		4
        /*0018*/ 	.word	0x00000000
	.align		4
        /*001c*/ 	.word	0xfffffffd
	.align		4
        /*0020*/ 	.word	0x00000000
	.align		4
        /*0024*/ 	.word	0xfffffffc


//--------------------- .nv.constant4             --------------------------
	.section	.nv.constant4,"a",@progbits
	.align	8
	.align		8
.nv.constant4:
        /*0000*/ 	.dword	__assertfail
	.align		8
        /*0008*/ 	.dword	__unnamed_1
	.align		8
        /*0010*/ 	.dword	_ZN39_INTERNAL_6fef320c_4_k_cu_c825d906_39814cuda3std3__45__cpo5beginE
	.align		8
        /*0018*/ 	.dword	_ZN39_INTERNAL_6fef320c_4_k_cu_c825d906_39814cuda3std3__45__cpo3endE
	.align		8
        /*0020*/ 	.dword	_ZN39_INTERNAL_6fef320c_4_k_cu_c825d906_39814cuda3std3__45__cpo6cbeginE
	.align		8
        /*0028*/ 	.dword	_ZN39_INTERNAL_6fef320c_4_k_cu_c825d906_39814cuda3std3__45__cpo4cendE
	.align		8
        /*0030*/ 	.dword	_ZN39_INTERNAL_6fef320c_4_k_cu_c825d906_39814cuda3std3__441_GLOBAL__N__6fef320c_4_k_cu_c825d906_39816ignoreE
	.align		8
        /*0038*/ 	.dword	_ZN39_INTERNAL_6fef320c_4_k_cu_c825d906_39814cuda3std3__419piecewise_constructE
	.align		8
        /*0040*/ 	.dword	_ZN39_INTERNAL_6fef320c_4_k_cu_c825d906_39814cuda3std3__48in_placeE
	.align		8
        /*0048*/ 	.dword	_ZN39_INTERNAL_6fef320c_4_k_cu_c825d906_39814cuda3std6ranges3__45__cpo4swapE
	.align		8
        /*0050*/ 	.dword	_ZN39_INTERNAL_6fef320c_4_k_cu_c825d906_39814cuda3std6ranges3__45__cpo9iter_moveE
	.align		8
        /*0058*/ 	.dword	_ZN39_INTERNAL_6fef320c_4_k_cu_c825d906_39814cute7productE
	.align		8
        /*0060*/ 	.dword	_ZN39_INTERNAL_6fef320c_4_k_cu_c825d906_39814cute1_E
	.align		8
        /*0068*/ 	.dword	$str$22
	.align		8
        /*0070*/ 	.dword	$str$23


//--------------------- .text._ZN7cutlass13device_kernelINS_4gemm6kernel13GemmUniversalIN4cute5tupleIJiiiiEEENS1_10collective13CollectiveMmaINS1_34MainloopSm90TmaGmmaWarpSpecializedILi5ENS5_IJNS4_1CILi2EEESB_NSA_ILi1EEEEEENS1_32KernelTmaWarpSpecializedPingpongEEENS5_IJNSA_ILi64EEENSA_ILi256EEENSA_ILi32EEEEEENS_10bfloat16_tENS5_IJlSC_lEEESK_SL_NS4_8TiledMMAINS4_8MMA_AtomIJNS4_4SM904GMMA28MMA_64x256x16_F32BF16BF16_SSILNSP_5MajorE0ELSR_0ELNSP_7ScaleInE1ELSS_1EEEEEENS4_6LayoutINS5_IJSC_SC_SC_EEENS5_IJNSA_ILi0EEESX_SX_EEEEENS5_IJNS4_10UnderscoreES10_S10_EEEEENS4_23SM90_TMA_LOAD_MULTICASTENS4_14ComposedLayoutINS4_7SwizzleILi2ELi4ELi3EEENS4_18smem_ptr_flag_bitsILi16EEENSV_INS5_IJNSA_ILi8EEESI_EEENS5_IJSI_SC_EEEEEEEvNS4_8identityES13_S1D_vS1E_EENS_8epilogue10collective6detail29Sm90TmaWarpSpecializedAdapterINS1H_15DefaultEpilogueISK_SL_SL_NS1G_6thread17LinearCombinationISK_Li1EffLNS1L_9ScaleType4KindE0ELNS_15FloatRoundStyleE2ESK_EENS1_15EpilogueDefaultEEEEEvvEEEEvNT_6ParamsE --------------------------
	.section	.text._ZN7cutlass13device_kernelINS_4gemm6kernel13GemmUniversalIN4cute5tupleIJiiiiEEENS1_10collective13CollectiveMmaINS1_34MainloopSm90TmaGmmaWarpSpecializedILi5ENS5_IJNS4_1CILi2EEESB_NSA_ILi1EEEEEENS1_32KernelTmaWarpSpecializedPingpongEEENS5_IJNSA_ILi64EEENSA_ILi256EEENSA_ILi32EEEEEENS_10bfloat16_tENS5_IJlSC_lEEESK_SL_NS4_8TiledMMAINS4_8MMA_AtomIJNS4_4SM904GMMA28MMA_64x256x16_F32BF16BF16_SSILNSP_5MajorE0ELSR_0ELNSP_7ScaleInE1ELSS_1EEEEEENS4_6LayoutINS5_IJSC_SC_SC_EEENS5_IJNSA_ILi0EEESX_SX_EEEEENS5_IJNS4_10UnderscoreES10_S10_EEEEENS4_23SM90_TMA_LOAD_MULTICASTENS4_14ComposedLayoutINS4_7SwizzleILi2ELi4ELi3EEENS4_18smem_ptr_flag_bitsILi16EEENSV_INS5_IJNSA_ILi8EEESI_EEENS5_IJSI_SC_EEEEEEEvNS4_8identityES13_S1D_vS1E_EENS_8epilogue10collective6detail29Sm90TmaWarpSpecializedAdapterINS1H_15DefaultEpilogueISK_SL_SL_NS1G_6thread17LinearCombinationISK_Li1EffLNS1L_9ScaleType4KindE0ELNS_15FloatRoundStyleE2ESK_EENS1_15EpilogueDefaultEEEEEvvEEEEvNT_6ParamsE,"ax",@progbits
	.align	128
.text._ZN7cutlass13device_kernelINS_4gemm6kernel13GemmUniversalIN4cute5tupleIJiiiiEEENS1_10collective13CollectiveMmaINS1_34MainloopSm90TmaGmmaWarpSpecializedILi5ENS5_IJNS4_1CILi2EEESB_NSA_ILi1EEEEEENS1_32KernelTmaWarpSpecializedPingpongEEENS5_IJNSA_ILi64EEENSA_ILi256EEENSA_ILi32EEEEEENS_10bfloat16_tENS5_IJlSC_lEEESK_SL_NS4_8TiledMMAINS4_8MMA_AtomIJNS4_4SM904GMMA28MMA_64x256x16_F32BF16BF16_SSILNSP_5MajorE0ELSR_0ELNSP_7ScaleInE1ELSS_1EEEEEENS4_6LayoutINS5_IJSC_SC_SC_EEENS5_IJNSA_ILi0EEESX_SX_EEEEENS5_IJNS4_10UnderscoreES10_S10_EEEEENS4_23SM90_TMA_LOAD_MULTICASTENS4_14ComposedLayoutINS4_7SwizzleILi2ELi4ELi3EEENS4_18smem_ptr_flag_bitsILi16EEENSV_INS5_IJNSA_ILi8EEESI_EEENS5_IJSI_SC_EEEEEEEvNS4_8identityES13_S1D_vS1E_EENS_8epilogue10collective6detail29Sm90TmaWarpSpecializedAdapterINS1H_15DefaultEpilogueISK_SL_SL_NS1G_6thread17LinearCombinationISK_Li1EffLNS1L_9ScaleType4KindE0ELNS_15FloatRoundStyleE2ESK_EENS1_15EpilogueDefaultEEEEEvvEEEEvNT_6ParamsE:
        .type           _ZN7cutlass13device_kernelINS_4gemm6kernel13GemmUniversalIN4cute5tupleIJiiiiEEENS1_10collective13CollectiveMmaINS1_34MainloopSm90TmaGmmaWarpSpecializedILi5ENS5_IJNS4_1CILi2EEESB_NSA_ILi1EEEEEENS1_32KernelTmaWarpSpecializedPingpongEEENS5_IJNSA_ILi64EEENSA_ILi256EEENSA_ILi32EEEEEENS_10bfloat16_tENS5_IJlSC_lEEESK_SL_NS4_8TiledMMAINS4_8MMA_AtomIJNS4_4SM904GMMA28MMA_64x256x16_F32BF16BF16_SSILNSP_5MajorE0ELSR_0ELNSP_7ScaleInE1ELSS_1EEEEEENS4_6LayoutINS5_IJSC_SC_SC_EEENS5_IJNSA_ILi0EEESX_SX_EEEEENS5_IJNS4_10UnderscoreES10_S10_EEEEENS4_23SM90_TMA_LOAD_MULTICASTENS4_14ComposedLayoutINS4_7SwizzleILi2ELi4ELi3EEENS4_18smem_ptr_flag_bitsILi16EEENSV_INS5_IJNSA_ILi8EEESI_EEENS5_IJSI_SC_EEEEEEEvNS4_8identityES13_S1D_vS1E_EENS_8epilogue10collective6detail29Sm90TmaWarpSpecializedAdapterINS1H_15DefaultEpilogueISK_SL_SL_NS1G_6thread17LinearCombinationISK_Li1EffLNS1L_9ScaleType4KindE0ELNS_15FloatRoundStyleE2ESK_EENS1_15EpilogueDefaultEEEEEvvEEEEvNT_6ParamsE,@function
        .size           _ZN7cutlass13device_kernelINS_4gemm6kernel13GemmUniversalIN4cute5tupleIJiiiiEEENS1_10collective13CollectiveMmaINS1_34MainloopSm90TmaGmmaWarpSpecializedILi5ENS5_IJNS4_1CILi2EEESB_NSA_ILi1EEEEEENS1_32KernelTmaWarpSpecializedPingpongEEENS5_IJNSA_ILi64EEENSA_ILi256EEENSA_ILi32EEEEEENS_10bfloat16_tENS5_IJlSC_lEEESK_SL_NS4_8TiledMMAINS4_8MMA_AtomIJNS4_4SM904GMMA28MMA_64x256x16_F32BF16BF16_SSILNSP_5MajorE0ELSR_0ELNSP_7ScaleInE1ELSS_1EEEEEENS4_6LayoutINS5_IJSC_SC_SC_EEENS5_IJNSA_ILi0EEESX_SX_EEEEENS5_IJNS4_10UnderscoreES10_S10_EEEEENS4_23SM90_TMA_LOAD_MULTICASTENS4_14ComposedLayoutINS4_7SwizzleILi2ELi4ELi3EEENS4_18smem_ptr_flag_bitsILi16EEENSV_INS5_IJNSA_ILi8EEESI_EEENS5_IJSI_SC_EEEEEEEvNS4_8identityES13_S1D_vS1E_EENS_8epilogue10collective6detail29Sm90TmaWarpSpecializedAdapterINS1H_15DefaultEpilogueISK_SL_SL_NS1G_6thread17LinearCombinationISK_Li1EffLNS1L_9ScaleType4KindE0ELNS_15FloatRoundStyleE2ESK_EENS1_15EpilogueDefaultEEEEEvvEEEEvNT_6ParamsE,(.L_x_331 - _ZN7cutlass13device_kernelINS_4gemm6kernel13GemmUniversalIN4cute5tupleIJiiiiEEENS1_10collective13CollectiveMmaINS1_34MainloopSm90TmaGmmaWarpSpecializedILi5ENS5_IJNS4_1CILi2EEESB_NSA_ILi1EEEEEENS1_32KernelTmaWarpSpecializedPingpongEEENS5_IJNSA_ILi64EEENSA_ILi256EEENSA_ILi32EEEEEENS_10bfloat16_tENS5_IJlSC_lEEESK_SL_NS4_8TiledMMAINS4_8MMA_AtomIJNS4_4SM904GMMA28MMA_64x256x16_F32BF16BF16_SSILNSP_5MajorE0ELSR_0ELNSP_7ScaleInE1ELSS_1EEEEEENS4_6LayoutINS5_IJSC_SC_SC_EEENS5_IJNSA_ILi0EEESX_SX_EEEEENS5_IJNS4_10UnderscoreES10_S10_EEEEENS4_23SM90_TMA_LOAD_MULTICASTENS4_14ComposedLayoutINS4_7SwizzleILi2ELi4ELi3EEENS4_18smem_ptr_flag_bitsILi16EEENSV_INS5_IJNSA_ILi8EEESI_EEENS5_IJSI_SC_EEEEEEEvNS4_8identityES13_S1D_vS1E_EENS_8epilogue10collective6detail29Sm90TmaWarpSpecializedAdapterINS1H_15DefaultEpilogueISK_SL_SL_NS1G_6thread17LinearCombinationISK_Li1EffLNS1L_9ScaleType4KindE0ELNS_15FloatRoundStyleE2ESK_EENS1_15EpilogueDefaultEEEEEvvEEEEvNT_6ParamsE)
        .other          _ZN7cutlass13device_kernelINS_4gemm6kernel13GemmUniversalIN4cute5tupleIJiiiiEEENS1_10collective13CollectiveMmaINS1_34MainloopSm90TmaGmmaWarpSpecializedILi5ENS5_IJNS4_1CILi2EEESB_NSA_ILi1EEEEEENS1_32KernelTmaWarpSpecializedPingpongEEENS5_IJNSA_ILi64EEENSA_ILi256EEENSA_ILi32EEEEEENS_10bfloat16_tENS5_IJlSC_lEEESK_SL_NS4_8TiledMMAINS4_8MMA_AtomIJNS4_4SM904GMMA28MMA_64x256x16_F32BF16BF16_SSILNSP_5MajorE0ELSR_0ELNSP_7ScaleInE1ELSS_1EEEEEENS4_6LayoutINS5_IJSC_SC_SC_EEENS5_IJNSA_ILi0EEESX_SX_EEEEENS5_IJNS4_10UnderscoreES10_S10_EEEEENS4_23SM90_TMA_LOAD_MULTICASTENS4_14ComposedLayoutINS4_7SwizzleILi2ELi4ELi3EEENS4_18smem_ptr_flag_bitsILi16EEENSV_INS5_IJNSA_ILi8EEESI_EEENS5_IJSI_SC_EEEEEEEvNS4_8identityES13_S1D_vS1E_EENS_8epilogue10collective6detail29Sm90TmaWarpSpecializedAdapterINS1H_15DefaultEpilogueISK_SL_SL_NS1G_6thread17LinearCombinationISK_Li1EffLNS1L_9ScaleType4KindE0ELNS_15FloatRoundStyleE2ESK_EENS1_15EpilogueDefaultEEEEEvvEEEEvNT_6ParamsE,@"STO_CUDA_ENTRY STV_DEFAULT"
_ZN7cutlass13device_kernelINS_4gemm6kernel13GemmUniversalIN4cute5tupleIJiiiiEEENS1_10collective13CollectiveMmaINS1_34MainloopSm90TmaGmmaWarpSpecializedILi5ENS5_IJNS4_1CILi2EEESB_NSA_ILi1EEEEEENS1_32KernelTmaWarpSpecializedPingpongEEENS5_IJNSA_ILi64EEENSA_ILi256EEENSA_ILi32EEEEEENS_10bfloat16_tENS5_IJlSC_lEEESK_SL_NS4_8TiledMMAINS4_8MMA_AtomIJNS4_4SM904GMMA28MMA_64x256x16_F32BF16BF16_SSILNSP_5MajorE0ELSR_0ELNSP_7ScaleInE1ELSS_1EEEEEENS4_6LayoutINS5_IJSC_SC_SC_EEENS5_IJNSA_ILi0EEESX_SX_EEEEENS5_IJNS4_10UnderscoreES10_S10_EEEEENS4_23SM90_TMA_LOAD_MULTICASTENS4_14ComposedLayoutINS4_7SwizzleILi2ELi4ELi3EEENS4_18smem_ptr_flag_bitsILi16EEENSV_INS5_IJNSA_ILi8EEESI_EEENS5_IJSI_SC_EEEEEEEvNS4_8identityES13_S1D_vS1E_EENS_8epilogue10collective6detail29Sm90TmaWarpSpecializedAdapterINS1H_15DefaultEpilogueISK_SL_SL_NS1G_6thread17LinearCombinationISK_Li1EffLNS1L_9ScaleType4KindE0ELNS_15FloatRoundStyleE2ESK_EENS1_15EpilogueDefaultEEEEEvvEEEEvNT_6ParamsE:
[----:B------:R-:W0:Y:S02]  /*0000*/  LDC R1, c[0x0][0x28] ;  /* 0x00000a00ff017b82 */ /* 0x000e240000000800 */
[----:B0-----:R-:W-:Y:S01]  /*0010*/  VIADD R1, R1, 0xfffffff8 ;  /* 0xfffffff801017836 */ /* 0x001fe20000000000 */
[----:B------:R-:W0:Y:S01]  /*0020*/  S2R R4, SR_TID.X ;  /* 0x0000000000047919 */ /* 0x000e220000002100 */
[----:B------:R-:W-:Y:S01]  /*0030*/  ELECT P0, URZ, PT ;  /* 0x00000000003f782f */ /* 0x000fe20003800000 */
[----:B------:R-:W-:Y:S01]  /*0040*/  BSSY B0, `(.L_x_0) ;  /* 0x000000f000007945 */ /* 0x000fe20003800000 */
[--C-:B0-----:R-:W-:Y:S02]  /*0050*/  SHF.R.U32.HI R2, RZ, 0x5, R4.reuse ;  /* 0x00000005ff027819 */ /* 0x101fe40000011604 */
[----:B------:R-:W-:-:S03]  /*0060*/  SHF.R.U32.HI R7, RZ, 0x7, R4 ;  /* 0x00000007ff077819 */ /* 0x000fc60000011604 */
[----:B------:R-:W0:Y:S04]  /*0070*/  SHFL.IDX PT, R5, R2, RZ, 0x1f ;  /* 0x00001fff02057589 */ /* 0x000e2800000e0000 */
[----:B------:R1:W2:Y:S01]  /*0080*/  SHFL.IDX PT, R10, R7, RZ, 0x1f ;  /* 0x00001fff070a7589 */ /* 0x0002a200000e0000 */
[----:B0-----:R-:W-:-:S13]  /*0090*/  ISETP.NE.OR P0, PT, R5, RZ, !P0 ;  /* 0x000000ff0500720c */ /* 0x001fda0004705670 */
[----:B-12---:R-:W-:Y:S05]  /*00a0*/  @P0 BRA `(.L_x_1) ;  /* 0x0000000000200947 */ /* 0x006fea0003800000 */
[----:B------:R-:W-:Y:S02]  /*00b0*/  ULDC.64 UR4, c[0x0][0x198] ;  /* 0x0000660000047ab9 */ /* 0x000fe40000000a00 */
[----:B------:R-:W-:Y:S02]  /*00c0*/  UIADD3 UR6, UP0, UR4, 0xf0, URZ ;  /* 0x000000f004067890 */ /* 0x000fe4000ff1e03f */
[----:B------:R-:W-:Y:S02]  /*00d0*/  UIADD3 UR4, UP1, UR4, 0x1f0, URZ ;  /* 0x000001f004047890 */ /* 0x000fe4000ff3e03f */
[----:B------:R-:W-:Y:S02]  /*00e0*/  UIADD3.X UR7, URZ, UR5, URZ, UP0, !UPT ;  /* 0x000000053f077290 */ /* 0x000fe400087fe43f */
[----:B------:R-:W-:-:S07]  /*00f0*/  UIADD3.X UR5, URZ, UR5, URZ, UP1, !UPT ;  /* 0x000000053f057290 */ /* 0x000fce0008ffe43f */
[----:B------:R0:W-:Y:S02]  /*0100*/  UTMACCTL.PF [UR6] ;  /* 0x00000000060079b9 */ /* 0x0001e40008040000 */
[----:B------:R0:W-:Y:S02]  /*0110*/  UTMACCTL.PF [UR4] ;  /* 0x00000000040079b9 */ /* 0x0001e40008040000 */
[----:B0-----:R-:W-:Y:S01]  /*0120*/  NOP ;  /* 0x0000000000007918 */ /* 0x001fe20000000000 */
.L_x_1:
[----:B------:R-:W-:Y:S05]  /*0130*/  BSYNC B0 ;  /* 0x0000000000007941 */ /* 0x000fea0003800000 */
.L_x_0:
[----:B------:R-:W0:Y:S01]  /*0140*/  SHFL.IDX PT, R8, R2, RZ, 0x1f ;  /* 0x00001fff02087589 */ /* 0x000e2200000e0000 */
[----:B------:R-:W-:-:S04]  /*0150*/  SHF.R.S32.HI R3, RZ, 0x1f, R4 ;  /* 0x0000001fff037819 */ /* 0x000fc80000011404 */
[----:B------:R-:W-:Y:S02]  /*0160*/  LEA.HI R3, R3, R4, RZ, 0x7 ;  /* 0x0000000403037211 */ /* 0x000fe400078f38ff */
[----:B0-----:R-:W-:-:S13]  /*0170*/  ISETP.NE.AND P0, PT, R8, RZ, PT ;  /* 0x000000ff0800720c */ /* 0x001fda0003f05270 */
[----:B------:R-:W-:Y:S05]  /*0180*/  @P0 BRA `(.L_x_2) ;  /* 0x0000000000600947 */ /* 0x000fea0003800000 */
[----:B------:R-:W0:Y:S01]  /*0190*/  S2UR UR8, SR_CgaCtaId ;  /* 0x00000000000879c3 */ /* 0x000e220000008800 */
[----:B------:R-:W-:Y:S01]  /*01a0*/  UMOV UR4, 0x400 ;  /* 0x0000040000047882 */ /* 0x000fe20000000000 */
[----:B------:R-:W-:Y:S01]  /*01b0*/  UMOV UR5, 0x1 ;  /* 0x0000000100057882 */ /* 0x000fe20000000000 */
[----:B------:R-:W-:Y:S01]  /*01c0*/  UMOV UR6, 0x3 ;  /* 0x0000000300067882 */ /* 0x000fe20000000000 */
[----:B------:R-:W-:Y:S01]  /*01d0*/  ELECT P0, URZ, PT ;  /* 0x00000000003f782f */ /* 0x000fe20003800000 */
[----:B------:R-:W-:-:S04]  /*01e0*/  UIADD3 UR6, -UR6, 0x100000, URZ ;  /* 0x0010000006067890 */ /* 0x000fc8000fffe13f */
[----:B------:R-:W-:Y:S02]  /*01f0*/  USHF.L.U32 UR7, UR6, 0xb, URZ ;  /* 0x0000000b06077899 */ /* 0x000fe4000800063f */
[----:B------:R-:W-:Y:S02]  /*0200*/  USHF.L.U32 UR6, UR6, 0x1, URZ ;  /* 0x0000000106067899 */ /* 0x000fe4000800063f */
[----:B0-----:R-:W-:Y:S02]  /*0210*/  ULEA UR8, UR8, UR4, 0x18 ;  /* 0x0000000408087291 */ /* 0x001fe4000f8ec03f */
[----:B------:R-:W-:-:S04]  /*0220*/  UIADD3 UR4, -UR5, 0x100000, URZ ;  /* 0x0010000005047890 */ /* 0x000fc8000fffe13f */
[----:B------:R-:W-:Y:S02]  /*0230*/  USHF.L.U32 UR5, UR4, 0xb, URZ ;  /* 0x0000000b04057899 */ /* 0x000fe4000800063f */
[----:B------:R-:W-:Y:S01]  /*0240*/  USHF.L.U32 UR4, UR4, 0x1, URZ ;  /* 0x0000000104047899 */ /* 0x000fe2000800063f */
[----:B------:R-:W0:Y:S11]  /*0250*/  FENCE.VIEW.ASYNC.S ;  /* 0x00000000000073c6 */ /* 0x000e360000000000 */
[----:B0-----:R0:W1:Y:S01]  /*0260*/  SYNCS.EXCH.64 URZ, [UR8], UR4 ;  /* 0x00000004083f75b2 */ /* 0x0010620008000100 */
[----:B------:R0:W2:Y:S01]  /*0270*/  SYNCS.EXCH.64 URZ, [UR8+0x28], UR6 ;  /* 0x00002806083f75b2 */ /* 0x0000a20008000100 */
[----:B------:R0:W3:Y:S01]  /*0280*/  SYNCS.EXCH.64 URZ, [UR8+0x8], UR4 ;  /* 0x00000804083f75b2 */ /* 0x0000e20008000100 */
[----:B------:R0:W4:Y:S01]  /*0290*/  SYNCS.EXCH.64 URZ, [UR8+0x30], UR6 ;  /* 0x00003006083f75b2 */ /* 0x0001220008000100 */
[----:B------:R0:W0:Y:S01]  /*02a0*/  SYNCS.EXCH.64 URZ, [UR8+0x10], UR4 ;  /* 0x00001004083f75b2 */ /* 0x0000220008000100 */
[----:B------:R0:W0:Y:S01]  /*02b0*/  SYNCS.EXCH.64 URZ, [UR8+0x38], UR6 ;  /* 0x00003806083f75b2 */ /* 0x0000220008000100 */
[----:B------:R0:W0:Y:S01]  /*02c0*/  SYNCS.EXCH.64 URZ, [UR8+0x18], UR4 ;  /* 0x00001804083f75b2 */ /* 0x0000220008000100 */
[----:B------:R0:W0:Y:S01]  /*02d0*/  SYNCS.EXCH.64 URZ, [UR8+0x40], UR6 ;  /* 0x00004006083f75b2 */ /* 0x0000220008000100 */
[----:B------:R0:W0:Y:S01]  /*02e0*/  SYNCS.EXCH.64 URZ, [UR8+0x20], UR4 ;  /* 0x00002004083f75b2 */ /* 0x0000220008000100 */
[----:B------:R0:W0:Y:S01]  /*02f0*/  SYNCS.EXCH.64 URZ, [UR8+0x48], UR6 ;  /* 0x00004806083f75b2 */ /* 0x0000220008000100 */
[----:B------:R-:W-:Y:S01]  /*0300*/  NOP ;  /* 0x0000000000007918 */ /* 0x000fe20000000000 */
.L_x_2:
[----:B------:R-:W5:Y:S01]  /*0310*/  SHFL.IDX PT, R13, R2, RZ, 0x1f ;  /* 0x00001fff020d7589 */ /* 0x000f6200000e0000 */
[----:B------:R-:W1:Y:S01]  /*0320*/  S2UR UR12, SR_CTAID.X ;  /* 0x00000000000c79c3 */ /* 0x000e620000002500 */
[----:B------:R-:W-:Y:S02]  /*0330*/  LOP3.LUT R3, R3, 0xffffff80, RZ, 0xc0, !PT ;  /* 0xffffff8003037812 */ /* 0x000fe400078ec0ff */
[----:B------:R-:W-:Y:S01]  /*0340*/  ELECT P0, URZ, PT ;  /* 0x00000000003f782f */ /* 0x000fe20003800000 */
[----:B------:R2:W3:Y:S01]  /*0350*/  SHFL.IDX PT, R12, R2, RZ, 0x1f ;  /* 0x00001fff020c7589 */ /* 0x0004e200000e0000 */
[----:B------:R-:W-:Y:S01]  /*0360*/  ELECT P1, URZ, PT ;  /* 0x00000000003f782f */ /* 0x000fe20003820000 */
[----:B------:R-:W-:Y:S01]  /*0370*/  NOP ;  /* 0x0000000000007918 */ /* 0x000fe20000000000 */
[----:B------:R-:W-:Y:S01]  /*0380*/  IMAD.IADD R3, R4, 0x1, -R3 ;  /* 0x0000000104037824 */ /* 0x000fe200078e0a03 */
[----:B------:R-:W4:Y:S01]  /*0390*/  S2R R6, SR_CTAID.Y ;  /* 0x0000000000067919 */ /* 0x000f220000002600 */
[----:B0-----:R-:W-:Y:S01]  /*03a0*/  ULDC UR4, c[0x0][0x150] ;  /* 0x0000540000047ab9 */ /* 0x001fe20000000800 */
[----:B------:R-:W0:Y:S01]  /*03b0*/  LDC R14, c[0x0][0x144] ;  /* 0x00005100ff0e7b82 */ /* 0x000e220000000800 */
[----:B------:R-:W-:Y:S01]  /*03c0*/  UMOV UR11, 0x80 ;  /* 0x00000080000b7882 */ /* 0x000fe20000000000 */
[----:B------:R-:W-:Y:S01]  /*03d0*/  SHF.R.S32.HI R0, RZ, 0x1f, R3 ;  /* 0x0000001fff007819 */ /* 0x000fe20000011403 */
[----:B------:R-:W-:Y:S01]  /*03e0*/  NOP ;  /* 0x0000000000007918 */ /* 0x000fe20000000000 */
[C---:B------:R-:W-:Y:S01]  /*03f0*/  VIADD R35, R10.reuse, 0xffffffff ;  /* 0xffffffff0a237836 */ /* 0x040fe20000000000 */
[----:B------:R-:W-:Y:S01]  /*0400*/  ISETP.NE.AND P4, PT, R10, RZ, PT ;  /* 0x000000ff0a00720c */ /* 0x000fe20003f85270 */
[----:B------:R-:W-:Y:S01]  /*0410*/  IMAD.MOV.U32 R153, RZ, RZ, 0x1 ;  /* 0x00000001ff997424 */ /* 0x000fe200078e00ff */
[----:B------:R-:W-:Y:S01]  /*0420*/  LEA.HI R9, R0, R3, RZ, 0x3 ;  /* 0x0000000300097211 */ /* 0x000fe200078f18ff */
[----:B------:R-:W0:Y:S01]  /*0430*/  LDC R15, c[0x0][0x140] ;  /* 0x00005000ff0f7b82 */ /* 0x000e220000000800 */
[----:B------:R-:W-:-:S02]  /*0440*/  ISETP.GE.U32.AND P6, PT, R35, 0x2, PT ;  /* 0x000000022300780c */ /* 0x000fc40003fc6070 */
[--C-:B------:R-:W-:Y:S02]  /*0450*/  SHF.R.S32.HI R11, RZ, 0x3, R9.reuse ;  /* 0x00000003ff0b7819 */ /* 0x100fe40000011409 */
[----:B--2---:R-:W-:Y:S02]  /*0460*/  SHF.R.S32.HI R2, RZ, 0x1f, R9 ;  /* 0x0000001fff027819 */ /* 0x004fe40000011409 */
[----:B------:R-:W-:Y:S01]  /*0470*/  SHF.R.S32.HI R9, RZ, 0x1f, R8 ;  /* 0x0000001fff097819 */ /* 0x000fe20000011408 */
[----:B------:R-:W2:Y:S01]  /*0480*/  LDC R25, c[0x0][0x148] ;  /* 0x00005200ff197b82 */ /* 0x000ea20000000800 */
[----:B-----5:R-:W-:Y:S02]  /*0490*/  ISETP.NE.OR P0, PT, R13, RZ, !P0 ;  /* 0x000000ff0d00720c */ /* 0x020fe40004705670 */
[----:B-1----:R-:W-:Y:S02]  /*04a0*/  I2FP.F32.U32 R13, UR12 ;  /* 0x0000000c000d7c45 */ /* 0x002fe40008201000 */
[----:B------:R-:W-:-:S02]  /*04b0*/  LEA.HI R2, R2, R11, RZ, 0x2 ;  /* 0x0000000b02027211 */ /* 0x000fc400078f10ff */
[----:B------:R-:W-:Y:S01]  /*04c0*/  LEA.HI R9, R9, R8, RZ, 0x2 ;  /* 0x0000000809097211 */ /* 0x000fe200078f10ff */
[----:B------:R-:W-:Y:S01]  /*04d0*/  FMUL R13, R13, UR4 ;  /* 0x000000040d0d7c20 */ /* 0x000fe20008400000 */
[----:B---3--:R-:W-:Y:S01]  /*04e0*/  ISETP.NE.OR P1, PT, R12, RZ, !P1 ;  /* 0x000000ff0c00720c */ /* 0x008fe20004f25670 */
[----:B------:R-:W-:Y:S01]  /*04f0*/  ULDC UR4, c[0x0][0x154] ;  /* 0x0000550000047ab9 */ /* 0x000fe20000000800 */
[----:B------:R-:W-:Y:S02]  /*0500*/  LOP3.LUT R12, R2, 0xfffffffc, RZ, 0xc0, !PT ;  /* 0xfffffffc020c7812 */ /* 0x000fe400078ec0ff */
[----:B------:R-:W-:Y:S01]  /*0510*/  LOP3.LUT R9, R9, 0x3ffffffc, RZ, 0xc0, !PT ;  /* 0x3ffffffc09097812 */ /* 0x000fe200078ec0ff */
[----:B------:R-:W1:Y:S01]  /*0520*/  F2I.U32.TRUNC.NTZ R13, R13 ;  /* 0x0000000d000d7305 */ /* 0x000e62000020f000 */
[----:B------:R-:W-:Y:S01]  /*0530*/  SHF.R.S32.HI R2, RZ, 0x1f, R5 ;  /* 0x0000001fff027819 */ /* 0x000fe20000011405 */
[----:B------:R-:W-:Y:S01]  /*0540*/  IMAD.IADD R12, R11, 0x1, -R12 ;  /* 0x000000010b0c7824 */ /* 0x000fe200078e0a0c */
[----:B------:R-:W-:Y:S01]  /*0550*/  VOTEU.ALL UP1, P0 ;  /* 0x00000000003f7886 */ /* 0x000fe20000020000 */
[----:B------:R-:W-:Y:S01]  /*0560*/  IMAD.IADD R9, R8, 0x1, -R9 ;  /* 0x0000000108097824 */ /* 0x000fe200078e0a09 */
[----:B------:R-:W-:Y:S01]  /*0570*/  LEA.HI R2, R2, R5, RZ, 0x2 ;  /* 0x0000000502027211 */ /* 0x000fe200078f10ff */
[----:B------:R-:W-:Y:S01]  /*0580*/  VOTEU.ALL UP0, P0 ;  /* 0x00000000003f7886 */ /* 0x000fe20000000000 */
[----:B----4-:R-:W-:Y:S01]  /*0590*/  I2FP.F32.U32 R8, R6 ;  /* 0x0000000600087245 */ /* 0x010fe20000201000 */
[----:B------:R-:W-:Y:S01]  /*05a0*/  IMAD R9, R9, 0x4, R12 ;  /* 0x0000000409097824 */ /* 0x000fe200078e020c */
[----:B------:R-:W-:Y:S01]  /*05b0*/  LOP3.LUT R2, R2, 0xfffffffc, RZ, 0xc0, !PT ;  /* 0xfffffffc02027812 */ /* 0x000fe200078ec0ff */
[----:B------:R-:W-:Y:S01]  /*05c0*/  VOTEU.ALL UP2, P1 ;  /* 0x00000000003f7886 */ /* 0x000fe20000840000 */
[----:B------:R-:W3:Y:S01]  /*05d0*/  @!UP1 S2UR UR7, SR_CgaCtaId ;  /* 0x00000000000799c3 */ /* 0x000ee20000008800 */
[----:B------:R-:W-:Y:S01]  /*05e0*/  FMUL R8, R8, UR4 ;  /* 0x0000000408087c20 */ /* 0x000fe20008400000 */
[----:B------:R-:W-:Y:S01]  /*05f0*/  IMAD.SHL.U32 R152, R9, 0x4, RZ ;  /* 0x0000000409987824 */ /* 0x000fe200078e00ff */
[----:B------:R-:W-:Y:S01]  /*0600*/  UMOV UR4, 0x20 ;  /* 0x0000002000047882 */ /* 0x000fe20000000000 */
[----:B------:R-:W-:Y:S01]  /*0610*/  IMAD.IADD R5, R5, 0x1, -R2 ;  /* 0x0000000105057824 */ /* 0x000fe200078e0a02 */
[----:B------:R-:W-:Y:S01]  /*0620*/  LEA.HI R2, R9, R9, RZ, 0x1 ;  /* 0x0000000909027211 */ /* 0x000fe200078f08ff */
[----:B-1----:R-:W-:Y:S01]  /*0630*/  IMAD.MOV R13, RZ, RZ, -R13 ;  /* 0x000000ffff0d7224 */ /* 0x002fe200078e0a0d */
[----:B------:R-:W1:Y:S01]  /*0640*/  F2I.U32.TRUNC.NTZ R8, R8 ;  /* 0x0000000800087305 */ /* 0x000e62000020f000 */
[----:B------:R-:W4:Y:S01]  /*0650*/  @!UP2 S2UR UR10, SR_CgaCtaId ;  /* 0x00000000000aa9c3 */ /* 0x000f220000008800 */
[----:B------:R-:W-:Y:S01]  /*0660*/  LOP3.LUT R2, R2, 0xfffffffe, RZ, 0xc0, !PT ;  /* 0xfffffffe02027812 */ /* 0x000fe200078ec0ff */
[----:B0-----:R-:W-:Y:S01]  /*0670*/  IMAD R21, R14, R13, UR12 ;  /* 0x0000000c0e157e24 */ /* 0x001fe2000f8e020d */
[----:B------:R-:W-:Y:S01]  /*0680*/  @!UP1 UMOV UR6, 0x400 ;  /* 0x0000040000069882 */ /* 0x000fe20000000000 */
[----:B------:R-:W-:-:S04]  /*0690*/  @!UP1 UIADD3 UR4, -UR4, 0x100000, URZ ;  /* 0x0010000004049890 */ /* 0x000fc8000fffe13f */
[----:B------:R-:W-:Y:S02]  /*06a0*/  @!UP1 USHF.L.U32 UR5, UR4, 0xb, URZ ;  /* 0x0000000b04059899 */ /* 0x000fe4000800063f */
[----:B------:R-:W-:Y:S01]  /*06b0*/  @!UP1 USHF.L.U32 UR4, UR4, 0x1, URZ ;  /* 0x0000000104049899 */ /* 0x000fe2000800063f */
[C---:B------:R-:W-:Y:S01]  /*06c0*/  LOP3.LUT R152, R9.reuse, 0xc, R152, 0x78, !PT ;  /* 0x0000000c09987812 */ /* 0x040fe200078e7898 */
[----:B------:R-:W-:Y:S01]  /*06d0*/  IMAD.IADD R2, R9, 0x1, -R2 ;  /* 0x0000000109027824 */ /* 0x000fe200078e0a02 */
[----:B------:R-:W-:Y:S01]  /*06e0*/  @!UP2 UMOV UR9, 0x400 ;  /* 0x000004000009a882 */ /* 0x000fe20000000000 */
[----:B------:R-:W-:Y:S01]  /*06f0*/  VOTEU.ALL UP3, P1 ;  /* 0x00000000003f7886 */ /* 0x000fe20000860000 */
[----:B------:R-:W-:Y:S01]  /*0700*/  VOTEU.ALL UP4, P1 ;  /* 0x00000000003f7886 */ /* 0x000fe20000880000 */
[----:B------:R-:W-:Y:S01]  /*0710*/  VOTEU.ALL UP5, P1 ;  /* 0x00000000003f7886 */ /* 0x000fe200008a0000 */
[----:B------:R-:W-:Y:S01]  /*0720*/  ISETP.NE.AND P3, PT, R2, R21, PT ;  /* 0x000000150200720c */ /* 0x000fe20003f65270 */
[----:B------:R0:W0:Y:S01]  /*0730*/  SHFL.IDX PT, R14, R7, RZ, 0x1f ;  /* 0x00001fff070e7589 */ /* 0x00002200000e0000 */
[----:B------:R-:W-:Y:S01]  /*0740*/  ISETP.EQ.U32.AND P2, PT, R15, 0x1, PT ;  /* 0x000000010f00780c */ /* 0x000fe20003f42070 */
[----:B-1----:R-:W-:Y:S01]  /*0750*/  IMAD.MOV R20, RZ, RZ, -R8 ;  /* 0x000000ffff147224 */ /* 0x002fe200078e0a08 */
[----:B---3--:R-:W-:-:S02]  /*0760*/  @!UP1 ULEA UR8, UR7, UR6, 0x18 ;  /* 0x0000000607089291 */ /* 0x008fc4000f8ec03f */
[----:B------:R-:W-:-:S04]  /*0770*/  @!UP2 UIADD3 UR6, -UR11, 0x100000, URZ ;  /* 0x001000000b06a890 */ /* 0x000fc8000fffe13f */
[----:B------:R-:W-:Y:S02]  /*0780*/  @!UP2 USHF.L.U32 UR7, UR6, 0xb, URZ ;  /* 0x0000000b0607a899 */ /* 0x000fe4000800063f */
[----:B------:R-:W-:Y:S01]  /*0790*/  @!UP2 USHF.L.U32 UR6, UR6, 0x1, URZ ;  /* 0x000000010606a899 */ /* 0x000fe2000800063f */
[----:B--2---:R-:W-:Y:S01]  /*07a0*/  IMAD R9, R25, R20, R6 ;  /* 0x0000001419097224 */ /* 0x004fe200078e0206 */
[----:B------:R-:W-:Y:S01]  /*07b0*/  VOTEU.ALL UP1, P0 ;  /* 0x00000000003f7886 */ /* 0x000fe20000020000 */
[----:B------:R-:W-:Y:S01]  /*07c0*/  LOP3.LUT P0, RZ, R3, 0x7, RZ, 0xc0, !PT ;  /* 0x0000000703ff7812 */ /* 0x000fe2000780c0ff */
[----:B----4-:R-:W-:Y:S01]  /*07d0*/  @!UP2 ULEA UR9, UR10, UR9, 0x18 ;  /* 0x000000090a09a291 */ /* 0x010fe2000f8ec03f */
[----:B------:R-:W-:Y:S01]  /*07e0*/  @P3 LEA.HI R2, R152, R152, RZ, 0x1 ;  /* 0x0000009898023211 */ /* 0x000fe200078f08ff */
[----:B------:R-:W-:Y:S01]  /*07f0*/  VOTEU.ALL UP2, P1 ;  /* 0x00000000003f7886 */ /* 0x000fe20000840000 */
[----:B------:R-:W-:Y:S01]  /*0800*/  ISETP.NE.AND P1, PT, R5, 0x3, PT ;  /* 0x000000030500780c */ /* 0x000fe20003f25270 */
[----:B------:R-:W1:Y:S02]  /*0810*/  FENCE.VIEW.ASYNC.S ;  /* 0x00000000000073c6 */ /* 0x000e640000000000 */
[----:B-1----:R1:W2:Y:S01]  /*0820*/  @!UP0 SYNCS.EXCH.64 URZ, [UR8+0x80], UR4 ;  /* 0x00008004083f85b2 */ /* 0x0022a20008000100 */
[----:B------:R-:W-:-:S02]  /*0830*/  @P3 SHF.R.S32.HI R2, RZ, 0x1, R2 ;  /* 0x00000001ff023819 */ /* 0x000fc40000011402 */
[----:B------:R-:W-:Y:S02]  /*0840*/  ISETP.EQ.OR P1, PT, R5, RZ, !P1 ;  /* 0x000000ff0500720c */ /* 0x000fe40004f22670 */
[----:B------:R-:W-:Y:S02]  /*0850*/  @P3 ISETP.NE.AND P5, PT, R2, R9, PT ;  /* 0x000000090200320c */ /* 0x000fe40003fa5270 */
[----:B------:R-:W-:Y:S02]  /*0860*/  ISETP.LT.U32.AND P0, PT, R152, 0x4, !P0 ;  /* 0x000000049800780c */ /* 0x000fe40004701070 */
[----:B------:R-:W-:Y:S02]  /*0870*/  ISETP.EQ.AND P1, PT, R10, RZ, P1 ;  /* 0x000000ff0a00720c */ /* 0x000fe40000f22270 */
[----:B------:R-:W-:Y:S02]  /*0880*/  SEL R2, RZ, 0x1, !P0 ;  /* 0x00000001ff027807 */ /* 0x000fe40004000000 */
[----:B------:R-:W-:-:S02]  /*0890*/  @P3 SEL R153, RZ, 0x1, P5 ;  /* 0x00000001ff993807 */ /* 0x000fc40002800000 */
[----:B------:R-:W-:Y:S01]  /*08a0*/  SEL R16, RZ, 0x1, !P1 ;  /* 0x00000001ff107807 */ /* 0x000fe20004800000 */
[----:B------:R1:W3:Y:S01]  /*08b0*/  @!UP1 SYNCS.EXCH.64 URZ, [UR8+0x88], UR4 ;  /* 0x00008804083f95b2 */ /* 0x0002e20008000100 */
[----:B------:R-:W-:Y:S01]  /*08c0*/  NOP ;  /* 0x0000000000007918 */ /* 0x000fe20000000000 */
[----:B------:R-:W-:Y:S02]  /*08d0*/  LOP3.LUT R153, R153, R2, RZ, 0xc0, !PT ;  /* 0x0000000299997212 */ /* 0x000fe400078ec0ff */
[----:B------:R-:W-:Y:S01]  /*08e0*/  SEL R16, R16, 0x2, P6 ;  /* 0x0000000210107807 */ /* 0x000fe20003000000 */
[----:B------:R1:W4:Y:S01]  /*08f0*/  @!UP2 SYNCS.EXCH.64 URZ, [UR9+0x60], UR6 ;  /* 0x00006006093fa5b2 */ /* 0x0003220008000100 */
[----:B------:R1:W0:Y:S01]  /*0900*/  @!UP3 SYNCS.EXCH.64 URZ, [UR9+0x68], UR6 ;  /* 0x00006806093fb5b2 */ /* 0x0002220008000100 */
[----:B------:R1:W0:Y:S01]  /*0910*/  @!UP4 SYNCS.EXCH.64 URZ, [UR9+0x70], UR6 ;  /* 0x00007006093fc5b2 */ /* 0x0002220008000100 */
[----:B------:R1:W0:Y:S01]  /*0920*/  @!UP5 SYNCS.EXCH.64 URZ, [UR9+0x78], UR6 ;  /* 0x00007806093fd5b2 */ /* 0x0002220008000100 */
[----:B------:R-:W-:Y:S01]  /*0930*/  NOP ;  /* 0x0000000000007918 */ /* 0x000fe20000000000 */
[----:B-12---:R-:W-:Y:S05]  /*0940*/  @!P2 BRA `(.L_x_3) ;  /* 0x000000000008a947 */ /* 0x006fea0003800000 */
[----:B0--34-:R-:W-:Y:S01]  /*0950*/  UCGABAR_ARV ;  /* 0x00000000000079c7 */ /* 0x019fe20008000000 */
[----:B------:R-:W-:Y:S05]  /*0960*/  BRA `(.L_x_4) ;  /* 0x0000000000047947 */ /* 0x000fea0003800000 */
.L_x_3:
[----:B0--34-:R-:W-:Y:S01]  /*0970*/  NOP ;  /* 0x0000000000007918 */ /* 0x019fe20000000000 */
.L_x_4:
[----:B------:R-:W-:Y:S01]  /*0980*/  ULDC.64 UR4, c[0x0][0x598] ;  /* 0x0001660000047ab9 */ /* 0x000fe20000000a00 */
[----:B------:R-:W-:Y:S01]  /*0990*/  ULDC.64 UR36, c[0x0][0x208] ;  /* 0x0000820000247ab9 */ /* 0x000fe20000000a00 */
[----:B------:R-:W-:-:S04]  /*09a0*/  ISETP.NE.U32.AND P0, PT, RZ, UR4, PT ;  /* 0x00000004ff007c0c */ /* 0x000fc8000bf05070 */
[----:B------:R-:W-:-:S13]  /*09b0*/  ISETP.NE.AND.EX P0, PT, RZ, UR5, PT, P0 ;  /* 0x00000005ff007c0c */ /* 0x000fda000bf05300 */
[----:B------:R-:W-:Y:S05]  /*09c0*/  @!P0 BRA `(.L_x_5) ;  /* 0x00000000001c8947 */ /* 0x000fea0003800000 */
[----:B------:R-:W0:Y:S02]  /*09d0*/  LDC.64 R8, c[0x0][0x598] ;  /* 0x00016600ff087b82 */ /* 0x000e240000000a00 */
[----:B0-----:R-:W2:Y:S02]  /*09e0*/  LDG.E.64 R8, desc[UR36][R8.64] ;  /* 0x0000002408087981 */ /* 0x001ea4000c1e1b00 */
[----:B--2---:R-:W-:-:S04]  /*09f0*/  ISETP.NE.U32.AND P0, PT, R8, RZ, PT ;  /* 0x000000ff0800720c */ /* 0x004fc80003f05070 */
[----:B------:R-:W-:-:S13]  /*0a00*/  ISETP.NE.AND.EX P0, PT, R9, RZ, PT, P0 ;  /* 0x000000ff0900720c */ /* 0x000fda0003f05300 */
[----:B------:R-:W-:Y:S05]  /*0a10*/  @!P0 BRA `(.L_x_5) ;  /* 0x0000000000088947 */ /* 0x000fea0003800000 */
[----:B------:R0:W5:Y:S01]  /*0a20*/  LD.E R154, desc[UR36][R8.64] ;  /* 0x00000024089a7980 */ /* 0x000162000c101900 */
[----:B------:R-:W-:Y:S05]  /*0a30*/  BRA `(.L_x_6) ;  /* 0x0000000000247947 */ /* 0x000fea0003800000 */
.L_x_5:
[----:B------:R-:W-:Y:S02]  /*0a40*/  ULDC.64 UR4, c[0x0][0x588] ;  /* 0x0001620000047ab9 */ /* 0x000fe40000000a00 */
[----:B------:R-:W-:-:S04]  /*0a50*/  ISETP.NE.U32.AND P0, PT, RZ, UR4, PT ;  /* 0x00000004ff007c0c */ /* 0x000fc8000bf05070 */
[----:B------:R-:W-:-:S13]  /*0a60*/  ISETP.NE.AND.EX P0, PT, RZ, UR5, PT, P0 ;  /* 0x00000005ff007c0c */ /* 0x000fda000bf05300 */
[----:B------:R-:W-:Y:S05]  /*0a70*/  @!P0 BRA `(.L_x_7) ;  /* 0x00000000000c8947 */ /* 0x000fea0003800000 */
[----:B------:R-:W0:Y:S02]  /*0a80*/  LDC.64 R154, c[0x0][0x588] ;  /* 0x00016200ff9a7b82 */ /* 0x000e240000000a00 */
[----:B0-----:R1:W5:Y:S01]  /*0a90*/  LDG.E R154, desc[UR36][R154.64] ;  /* 0x000000249a9a7981 */ /* 0x001362000c1e1900 */
[----:B------:R-:W-:Y:S05]  /*0aa0*/  BRA `(.L_x_6) ;  /* 0x0000000000087947 */ /* 0x000fea0003800000 */
.L_x_7:
[----:B------:R-:W-:Y:S02]  /*0ab0*/  ULDC UR4, c[0x0][0x580] ;  /* 0x0001600000047ab9 */ /* 0x000fe40000000800 */
[----:B------:R-:W-:-:S07]  /*0ac0*/  IMAD.U32 R154, RZ, RZ, UR4 ;  /* 0x00000004ff9a7e24 */ /* 0x000fce000f8e00ff */
.L_x_6:
[----:B------:R-:W-:Y:S02]  /*0ad0*/  ULDC.64 UR4, c[0x0][0x5a0] ;  /* 0x0001680000047ab9 */ /* 0x000fe40000000a00 */
[----:B------:R-:W-:-:S04]  /*0ae0*/  ISETP.NE.U32.AND P0, PT, RZ, UR4, PT ;  /* 0x00000004ff007c0c */ /* 0x000fc8000bf05070 */
[----:B------:R-:W-:-:S13]  /*0af0*/  ISETP.NE.AND.EX P0, PT, RZ, UR5, PT, P0 ;  /* 0x00000005ff007c0c */ /* 0x000fda000bf05300 */
[----:B------:R-:W-:Y:S05]  /*0b00*/  @!P0 BRA `(.L_x_8) ;  /* 0x00000000001c8947 */ /* 0x000fea0003800000 */
[----:B0-----:R-:W0:Y:S02]  /*0b10*/  LDC.64 R8, c[0x0][0x5a0] ;  /* 0x00016800ff087b82 */ /* 0x001e240000000a00 */
[----:B0-----:R-:W2:Y:S02]  /*0b20*/  LDG.E.64 R8, desc[UR36][R8.64] ;  /* 0x0000002408087981 */ /* 0x001ea4000c1e1b00 */
[----:B--2---:R-:W-:-:S04]  /*0b30*/  ISETP.NE.U32.AND P0, PT, R8, RZ, PT ;  /* 0x000000ff0800720c */ /* 0x004fc80003f05070 */
[----:B------:R-:W-:-:S13]  /*0b40*/  ISETP.NE.AND.EX P0, PT, R9, RZ, PT, P0 ;  /* 0x000000ff0900720c */ /* 0x000fda0003f05300 */
[----:B------:R-:W-:Y:S05]  /*0b50*/  @!P0 BRA `(.L_x_8) ;  /* 0x0000000000088947 */ /* 0x000fea0003800000 */
[----:B-1----:R0:W5:Y:S01]  /*0b60*/  LD.E R155, desc[UR36][R8.64] ;  /* 0x00000024089b7980 */ /* 0x002162000c101900 */
[----:B------:R-:W-:Y:S05]  /*0b70*/  BRA `(.L_x_9) ;  /* 0x0000000000247947 */ /* 0x000fea0003800000 */
.L_x_8:
[----:B------:R-:W-:Y:S02]  /*0b80*/  ULDC.64 UR4, c[0x0][0x590] ;  /* 0x0001640000047ab9 */ /* 0x000fe40000000a00 */
[----:B------:R-:W-:-:S04]  /*0b90*/  ISETP.NE.U32.AND P0, PT, RZ, UR4, PT ;  /* 0x00000004ff007c0c */ /* 0x000fc8000bf05070 */
[----:B------:R-:W-:-:S13]  /*0ba0*/  ISETP.NE.AND.EX P0, PT, RZ, UR5, PT, P0 ;  /* 0x00000005ff007c0c */ /* 0x000fda000bf05300 */
[----:B------:R-:W-:Y:S05]  /*0bb0*/  @!P0 BRA `(.L_x_10) ;  /* 0x00000000000c8947 */ /* 0x000fea0003800000 */
[----:B0-----:R-:W1:Y:S02]  /*0bc0*/  LDC.64 R8, c[0x0][0x590] ;  /* 0x00016400ff087b82 */ /* 0x001e640000000a00 */
[----:B-1----:R1:W5:Y:S01]  /*0bd0*/  LDG.E R155, desc[UR36][R8.64] ;  /* 0x00000024089b7981 */ /* 0x002362000c1e1900 */
[----:B------:R-:W-:Y:S05]  /*0be0*/  BRA `(.L_x_9) ;  /* 0x0000000000087947 */ /* 0x000fea0003800000 */
.L_x_10:
[----:B------:R-:W-:Y:S02]  /*0bf0*/  ULDC UR4, c[0x0][0x584] ;  /* 0x0001610000047ab9 */ /* 0x000fe40000000800 */
[----:B-1----:R-:W-:-:S07]  /*0c00*/  IMAD.U32 R155, RZ, RZ, UR4 ;  /* 0x00000004ff9b7e24 */ /* 0x002fce000f8e00ff */
.L_x_9:
[----:B------:R-:W2:Y:S01]  /*0c10*/  LDC R2, c[0x0][0x65c] ;  /* 0x00019700ff027b82 */ /* 0x000ea20000000800 */
[----:B------:R-:W-:Y:S01]  /*0c20*/  ULDC UR6, c[0x0][0x28c] ;  /* 0x0000a30000067ab9 */ /* 0x000fe20000000800 */
[----:B------:R-:W-:Y:S01]  /*0c30*/  ISETP.NE.AND P0, PT, R10, 0x2, PT ;  /* 0x000000020a00780c */ /* 0x000fe20003f05270 */
[----:B------:R-:W-:Y:S01]  /*0c40*/  UIADD3 UR6, UR6, 0x1f, URZ ;  /* 0x0000001f06067890 */ /* 0x000fe2000fffe03f */
[----:B01----:R-:W-:Y:S01]  /*0c50*/  IMAD.U32 R8, RZ, RZ, UR12 ;  /* 0x0000000cff087e24 */ /* 0x003fe2000f8e00ff */
[----:B------:R-:W-:Y:S01]  /*0c60*/  UMOV UR39, URZ ;  /* 0x0000003f00277c82 */ /* 0x000fe20008000000 */
[----:B------:R-:W-:Y:S01]  /*0c70*/  IMAD.MOV.U32 R9, RZ, RZ, RZ ;  /* 0x000000ffff097224 */ /* 0x000fe200078e00ff */
[----:B------:R-:W-:Y:S01]  /*0c80*/  USHF.R.S32.HI UR7, URZ, 0x1f, UR6 ;  /* 0x0000001f3f077899 */ /* 0x000fe20008011406 */
[----:B------:R-:W-:Y:S01]  /*0c90*/  UMOV UR38, URZ ;  /* 0x0000003f00267c82 */ /* 0x000fe20008000000 */
[----:B------:R-:W-:Y:S02]  /*0ca0*/  ULDC.64 UR8, c[0x0][0x650] ;  /* 0x0001940000087ab9 */ /* 0x000fe40000000a00 */
[----:B------:R-:W-:-:S04]  /*0cb0*/  ULEA.HI UR7, UR7, UR6, URZ, 0x5 ;  /* 0x0000000607077291 */ /* 0x000fc8000f8f283f */
[----:B------:R-:W-:Y:S01]  /*0cc0*/  USHF.R.S32.HI UR40, URZ, 0x5, UR7 ;  /* 0x000000053f287899 */ /* 0x000fe20008011407 */
[----:B--2---:R-:W-:-:S13]  /*0cd0*/  ISETP.NE.AND P1, PT, R2, 0x1, PT ;  /* 0x000000010200780c */ /* 0x004fda0003f25270 */
[----:B------:R-:W0:Y:S01]  /*0ce0*/  @P1 LDC R19, c[0x0][0x10] ;  /* 0x00000400ff131b82 */ /* 0x000e220000000800 */
[----:B------:R-:W-:Y:S02]  /*0cf0*/  @P1 IMAD.MOV.U32 R7, RZ, RZ, RZ ;  /* 0x000000ffff071224 */ /* 0x000fe400078e00ff */
[----:B------:R-:W-:-:S05]  /*0d00*/  @P1 IMAD.MOV.U32 R17, RZ, RZ, RZ ;  /* 0x000000ffff111224 */ /* 0x000fca00078e00ff */
[----:B------:R-:W1:Y:S01]  /*0d10*/  @!P1 LDC R11, c[0x0][0xc] ;  /* 0x00000300ff0b9b82 */ /* 0x000e620000000800 */
[----:B------:R-:W-:Y:S01]  /*0d20*/  ULDC UR4, c[0x0][0xc] ;  /* 0x0000030000047ab9 */ /* 0x000fe20000000800 */
[----:B------:R-:W-:Y:S02]  /*0d30*/  ULDC UR5, c[0x0][0x10] ;  /* 0x0000040000057ab9 */ /* 0x000fe40000000800 */
[----:B------:R-:W-:-:S04]  /*0d40*/  UIMAD.WIDE.U32 UR4, UR4, UR5, URZ ;  /* 0x00000005040472a5 */ /* 0x000fc8000f8e003f */
[----:B------:R-:W2:Y:S01]  /*0d50*/  LDC R2, c[0x0][0x14] ;  /* 0x00000500ff027b82 */ /* 0x000ea20000000800 */
[----:B0-----:R-:W-:-:S04]  /*0d60*/  @P1 IMAD.WIDE.U32 R18, R19, UR12, R6 ;  /* 0x0000000c13121c25 */ /* 0x001fc8000f8e0006 */
[----:B------:R-:W-:Y:S02]  /*0d70*/  @P1 IMAD.IADD R17, R19, 0x1, R17 ;  /* 0x0000000113111824 */ /* 0x000fe400078e0211 */
[----:B-1----:R-:W-:-:S04]  /*0d80*/  @!P1 IMAD.WIDE.U32 R8, R6, R11, R8 ;  /* 0x0000000b06089225 */ /* 0x002fc800078e0008 */
[----:B------:R-:W-:Y:S02]  /*0d90*/  @!P1 IMAD.MOV.U32 R18, RZ, RZ, R8 ;  /* 0x000000ffff129224 */ /* 0x000fe400078e0008 */
[----:B------:R-:W-:Y:S02]  /*0da0*/  @!P1 IMAD.MOV.U32 R17, RZ, RZ, R9 ;  /* 0x000000ffff119224 */ /* 0x000fe400078e0009 */
[----:B--2---:R-:W-:-:S04]  /*0db0*/  IMAD.WIDE.U32 R12, R2, UR4, RZ ;  /* 0x00000004020c7c25 */ /* 0x004fc8000f8e00ff */
[----:B------:R-:W-:Y:S01]  /*0dc0*/  IMAD R23, R2, UR5, RZ ;  /* 0x0000000502177c24 */ /* 0x000fe2000f8e02ff */
[----:B------:R0:W-:Y:S03]  /*0dd0*/  STL.64 [R1], R12 ;  /* 0x0000000c01007387 */ /* 0x0001e60000100a00 */
[----:B------:R-:W-:Y:S01]  /*0de0*/  IMAD.IADD R23, R13, 0x1, R23 ;  /* 0x000000010d177824 */ /* 0x000fe200078e0217 */
[----:B------:R-:W-:Y:S06]  /*0df0*/  @P0 BRA `(.L_x_11) ;  /* 0x0000000000200947 */ /* 0x000fec0003800000 */
[----:B------:R-:W-:Y:S01]  /*0e00*/  UISETP.GE.U32.AND UP0, UPT, UR40, 0x5, UPT ;  /* 0x000000052800788c */ /* 0x000fe2000bf06070 */
[----:B------:R-:W-:Y:S01]  /*0e10*/  IADD3 R18, P0, R18, R12, RZ ;  /* 0x0000000c12127210 */ /* 0x000fe20007f1e0ff */
[----:B------:R-:W-:Y:S01]  /*0e20*/  UIMAD.WIDE.U32 UR4, UR40, -0x33333333, URZ ;  /* 0xcccccccd280478a5 */ /* 0x000fe2000f8e003f */
[----:B------:R-:W-:-:S03]  /*0e30*/  UMOV UR38, URZ ;  /* 0x0000003f00267c82 */ /* 0x000fc60008000000 */
[----:B------:R-:W-:Y:S01]  /*0e40*/  USHF.R.U32.HI UR4, URZ, 0x2, UR5 ;  /* 0x000000023f047899 */ /* 0x000fe20008011605 */
[----:B------:R-:W-:-:S03]  /*0e50*/  IMAD.X R17, R23, 0x1, R17, P0 ;  /* 0x0000000117117824 */ /* 0x000fc600000e0611 */
[----:B------:R-:W-:Y:S02]  /*0e60*/  UIMAD UR39, UR4, -0x5, UR40 ;  /* 0xfffffffb042778a4 */ /* 0x000fe4000f8e0228 */
[----:B------:R-:W-:-:S12]  /*0e70*/  @UP0 ULOP3.LUT UR38, UR4, 0x1, URZ, 0xc0, !UPT ;  /* 0x0000000104260892 */ /* 0x000fd8000f8ec03f */
.L_x_11:
[----:B------:R-:W-:Y:S01]  /*0e80*/  ISETP.GE.U32.AND P0, PT, R18, UR8, PT ;  /* 0x0000000812007c0c */ /* 0x000fe2000bf06070 */
[----:B------:R-:W-:Y:S01]  /*0e90*/  IMAD.MOV.U32 R19, RZ, RZ, -0x1 ;  /* 0xffffffffff137424 */ /* 0x000fe200078e00ff */
[----:B------:R-:W-:Y:S01]  /*0ea0*/  PRMT R8, RZ, 0x7610, R8 ;  /* 0x00007610ff087816 */ /* 0x000fe20000000008 */
[----:B------:R-:W-:Y:S01]  /*0eb0*/  IMAD.MOV.U32 R22, RZ, RZ, -0x1 ;  /* 0xffffffffff167424 */ /* 0x000fe200078e00ff */
[----:B------:R-:W-:Y:S01]  /*0ec0*/  ISETP.GE.U32.AND.EX P0, PT, R17, UR9, PT, P0 ;  /* 0x0000000911007c0c */ /* 0x000fe2000bf06100 */
[----:B------:R-:W-:-:S12]  /*0ed0*/  IMAD.MOV.U32 R2, RZ, RZ, -0x1 ;  /* 0xffffffffff027424 */ /* 0x000fd800078e00ff */
[----:B------:R-:W-:Y:S05]  /*0ee0*/  @P0 BRA `(.L_x_12) ;  /* 0x00000004002c0947 */ /* 0x000fea0003800000 */
[----:B------:R-:W1:Y:S01]  /*0ef0*/  LDC.64 R26, c[0x0][0x628] ;  /* 0x00018a00ff1a7b82 */ /* 0x000e620000000a00 */
[----:B------:R-:W-:Y:S02]  /*0f00*/  IMAD.MOV.U32 R8, RZ, RZ, R18 ;  /* 0x000000ffff087224 */ /* 0x000fe400078e0012 */
[----:B------:R-:W-:-:S05]  /*0f10*/  IMAD.MOV.U32 R9, RZ, RZ, R17 ;  /* 0x000000ffff097224 */ /* 0x000fca00078e0011 */
[----:B------:R-:W2:Y:S08]  /*0f20*/  LDC R2, c[0x0][0x630] ;  /* 0x00018c00ff027b82 */ /* 0x000eb00000000800 */
[----:B------:R-:W3:Y:S01]  /*0f30*/  LDC.64 R28, c[0x0][0x620] ;  /* 0x00018800ff1c7b82 */ /* 0x000ee20000000a00 */
[----:B-1----:R-:W-:-:S04]  /*0f40*/  ISETP.NE.U32.AND P0, PT, R26, RZ, PT ;  /* 0x000000ff1a00720c */ /* 0x002fc80003f05070 */
[----:B------:R-:W-:-:S13]  /*0f50*/  ISETP.NE.AND.EX P0, PT, R27, RZ, PT, P0 ;  /* 0x000000ff1b00720c */ /* 0x000fda0003f05300 */
[----:B--23--:R-:W-:Y:S05]  /*0f60*/  @!P0 BRA `(.L_x_13) ;  /* 0x0000000000288947 */ /* 0x00cfea0003800000 */
[----:B0-----:R-:W0:Y:S02]  /*0f70*/  LDC R13, c[0x0][0x634] ;  /* 0x00018d00ff0d7b82 */ /* 0x001e240000000800 */
[----:B0-----:R-:W-:-:S05]  /*0f80*/  IADD3 R13, P0, R18, R13, RZ ;  /* 0x0000000d120d7210 */ /* 0x001fca0007f1e0ff */
[----:B------:R-:W-:-:S04]  /*0f90*/  IMAD.X R15, RZ, RZ, R17, P0 ;  /* 0x000000ffff0f7224 */ /* 0x000fc800000e0611 */
[----:B------:R-:W-:-:S04]  /*0fa0*/  IMAD.WIDE.U32 R8, R15, R26, RZ ;  /* 0x0000001a0f087225 */ /* 0x000fc800078e00ff */
[----:B------:R-:W-:-:S04]  /*0fb0*/  IMAD.WIDE.U32 R10, P0, R13, R27, R8 ;  /* 0x0000001b0d0a7225 */ /* 0x000fc80007800008 */
[----:B------:R-:W-:-:S04]  /*0fc0*/  IMAD.WIDE.U32 R8, R13, R26, RZ ;  /* 0x0000001a0d087225 */ /* 0x000fc800078e00ff */
[----:B------:R-:W-:Y:S01]  /*0fd0*/  IMAD.X R13, RZ, RZ, RZ, P0 ;  /* 0x000000ffff0d7224 */ /* 0x000fe200000e06ff */
[----:B------:R-:W-:Y:S01]  /*0fe0*/  IADD3 RZ, P0, R9, R10, RZ ;  /* 0x0000000a09ff7210 */ /* 0x000fe20007f1e0ff */
[----:B------:R-:W-:-:S04]  /*0ff0*/  IMAD.MOV.U32 R12, RZ, RZ, R11 ;  /* 0x000000ffff0c7224 */ /* 0x000fc800078e000b */
[----:B------:R-:W-:-:S08]  /*1000*/  IMAD.WIDE.U32.X R8, R15, R27, R12, P0 ;  /* 0x0000001b0f087225 */ /* 0x000fd000000e040c */
.L_x_13:
[----:B------:R-:W1:Y:S01]  /*1010*/  LDC.64 R32, c[0x0][0x640] ;  /* 0x00019000ff207b82 */ /* 0x000e620000000a00 */
[-C--:B------:R-:W-:Y:S01]  /*1020*/  SHF.R.U64 R30, R8, R2.reuse, R9 ;  /* 0x00000002081e7219 */ /* 0x080fe20000001209 */
[----:B------:R-:W-:Y:S01]  /*1030*/  IMAD.MOV.U32 R19, RZ, RZ, R17 ;  /* 0x000000ffff137224 */ /* 0x000fe200078e0011 */
[----:B------:R-:W-:Y:S01]  /*1040*/  SHF.R.U32.HI R2, RZ, R2, R9 ;  /* 0x00000002ff027219 */ /* 0x000fe20000011609 */
[----:B------:R-:W-:Y:S01]  /*1050*/  IMAD.MOV.U32 R26, RZ, RZ, 0x1 ;  /* 0x00000001ff1a7424 */ /* 0x000fe200078e00ff */
[----:B------:R-:W-:-:S03]  /*1060*/  IADD3 R11, P0, RZ, -R30, RZ ;  /* 0x8000001eff0b7210 */ /* 0x000fc60007f1e0ff */
[----:B------:R-:W2:Y:S02]  /*1070*/  LDC R10, c[0x0][0x618] ;  /* 0x00018600ff0a7b82 */ /* 0x000ea40000000800 */
[----:B------:R-:W-:-:S04]  /*1080*/  IMAD.X R9, RZ, RZ, ~R2, P0 ;  /* 0x000000ffff097224 */ /* 0x000fc800000e0e02 */
[-C--:B------:R-:W-:Y:S02]  /*1090*/  IMAD R2, R9, R28.reuse, RZ ;  /* 0x0000001c09027224 */ /* 0x080fe400078e02ff */
[----:B0-----:R-:W0:Y:S01]  /*10a0*/  LDC R13, c[0x0][0x608] ;  /* 0x00018200ff0d7b82 */ /* 0x001e220000000800 */
[----:B------:R-:W-:-:S04]  /*10b0*/  IMAD.WIDE.U32 R8, R11, R28, R18 ;  /* 0x0000001c0b087225 */ /* 0x000fc800078e0012 */
[----:B------:R-:W-:Y:S02]  /*10c0*/  IMAD R11, R11, R29, R2 ;  /* 0x0000001d0b0b7224 */ /* 0x000fe400078e0202 */
[----:B------:R-:W-:Y:S01]  /*10d0*/  IMAD.MOV.U32 R2, RZ, RZ, -0x1 ;  /* 0xffffffffff027424 */ /* 0x000fe200078e00ff */
[----:B------:R-:W3:Y:S01]  /*10e0*/  LDC R31, c[0x0][0x658] ;  /* 0x00019600ff1f7b82 */ /* 0x000ee20000000800 */
[----:B------:R-:W-:Y:S01]  /*10f0*/  IMAD.IADD R9, R9, 0x1, R11 ;  /* 0x0000000109097824 */ /* 0x000fe200078e020b */
[----:B-1----:R-:W-:-:S04]  /*1100*/  ISETP.NE.U32.AND P0, PT, R32, RZ, PT ;  /* 0x000000ff2000720c */ /* 0x002fc80003f05070 */
[----:B------:R-:W-:Y:S02]  /*1110*/  ISETP.NE.AND.EX P0, PT, R33, RZ, PT, P0 ;  /* 0x000000ff2100720c */ /* 0x000fe40003f05300 */
[----:B------:R-:W1:Y:S01]  /*1120*/  LDC R29, c[0x0][0x600] ;  /* 0x00018000ff1d7b82 */ /* 0x000e620000000800 */
[-CC-:B--2---:R-:W-:Y:S02]  /*1130*/  SHF.R.U64 R27, R8, R10.reuse, R9.reuse ;  /* 0x0000000a081b7219 */ /* 0x184fe40000001209 */
[----:B------:R-:W-:-:S05]  /*1140*/  SHF.R.U32.HI R8, RZ, R10, R9 ;  /* 0x0000000aff087219 */ /* 0x000fca0000011609 */
[----:B------:R-:W2:Y:S01]  /*1150*/  LDC R22, c[0x0][0x648] ;  /* 0x00019200ff167b82 */ /* 0x000ea20000000800 */
[-CC-:B0-----:R-:W-:Y:S02]  /*1160*/  SHF.R.U64 R34, R27, R13.reuse, R8.reuse ;  /* 0x0000000d1b227219 */ /* 0x181fe40000001208 */
[----:B------:R-:W-:-:S05]  /*1170*/  SHF.R.U32.HI R8, RZ, R13, R8 ;  /* 0x0000000dff087219 */ /* 0x000fca0000011608 */
[----:B------:R-:W0:Y:S01]  /*1180*/  LDC R24, c[0x0][0x638] ;  /* 0x00018e00ff187b82 */ /* 0x000e220000000800 */
[-CC-:B---3--:R-:W-:Y:S02]  /*1190*/  SHF.R.U64 R36, R34, R31.reuse, R8.reuse ;  /* 0x0000001f22247219 */ /* 0x188fe40000001208 */
[-C--:B------:R-:W-:Y:S02]  /*11a0*/  SHF.L.U32 R2, R2, R31.reuse, RZ ;  /* 0x0000001f02027219 */ /* 0x080fe400000006ff */
[----:B------:R-:W-:Y:S01]  /*11b0*/  SHF.R.U32.HI R9, RZ, R31, R8 ;  /* 0x0000001fff097219 */ /* 0x000fe20000011608 */
[----:B------:R-:W-:Y:S01]  /*11c0*/  IMAD.MOV.U32 R8, RZ, RZ, R36 ;  /* 0x000000ffff087224 */ /* 0x000fe200078e0024 */
[----:B------:R-:W-:Y:S01]  /*11d0*/  LOP3.LUT R15, RZ, R2, RZ, 0x33, !PT ;  /* 0x00000002ff0f7212 */ /* 0x000fe200078e33ff */
[----:B------:R-:W3:Y:S01]  /*11e0*/  LDC R28, c[0x0][0x610] ;  /* 0x00018400ff1c7b82 */ /* 0x000ee20000000800 */
[----:B------:R-:W-:Y:S05]  /*11f0*/  @!P0 BRA `(.L_x_14) ;  /* 0x0000000000288947 */ /* 0x000fea0003800000 */
[----:B------:R-:W4:Y:S02]  /*1200*/  LDC R13, c[0x0][0x64c] ;  /* 0x00019300ff0d7b82 */ /* 0x000f240000000800 */
[----:B----4-:R-:W-:-:S05]  /*1210*/  IADD3 R13, P0, R36, R13, RZ ;  /* 0x0000000d240d7210 */ /* 0x010fca0007f1e0ff */
        /* <DEDUP_REMOVED lines=8> */
.L_x_14:
[----:B--2---:R-:W-:Y:S01]  /*12a0*/  SHF.R.U64 R7, R8, R22, R9 ;  /* 0x0000001608077219 */ /* 0x004fe20000001209 */
[----:B-1----:R-:W-:Y:S01]  /*12b0*/  VIADD R8, R29, 0xffffffff ;  /* 0xffffffff1d087836 */ /* 0x002fe20000000000 */
[----:B------:R-:W-:Y:S01]  /*12c0*/  SHF.L.U32 R2, R26, R31, RZ ;  /* 0x0000001f1a027219 */ /* 0x000fe200000006ff */
[----:B------:R-:W-:Y:S01]  /*12d0*/  @P1 IMAD R21, R25, R20, R6 ;  /* 0x0000001419151224 */ /* 0x000fe200078e0206 */
[----:B------:R-:W-:Y:S01]  /*12e0*/  LOP3.LUT R15, R34, R15, RZ, 0xc0, !PT ;  /* 0x0000000f220f7212 */ /* 0x000fe200078ec0ff */
[----:B------:R-:W-:Y:S01]  /*12f0*/  IMAD.MOV R9, RZ, RZ, -R7 ;  /* 0x000000ffff097224 */ /* 0x000fe200078e0a07 */
[----:B------:R-:W-:-:S03]  /*1300*/  LOP3.LUT R8, R27, R8, RZ, 0xc0, !PT ;  /* 0x000000081b087212 */ /* 0x000fc600078ec0ff */
[----:B------:R-:W-:Y:S02]  /*1310*/  IMAD R6, R2, R7, R15 ;  /* 0x0000000702067224 */ /* 0x000fe400078e020f */
[----:B0-----:R-:W-:Y:S02]  /*1320*/  IMAD R2, R9, R24, R36 ;  /* 0x0000001809027224 */ /* 0x001fe400078e0224 */
[----:B---3--:R-:W-:Y:S02]  /*1330*/  IMAD R19, R6, R28, R21 ;  /* 0x0000001c06137224 */ /* 0x008fe400078e0215 */
[----:B------:R-:W-:Y:S02]  /*1340*/  IMAD R2, R2, R29, R8 ;  /* 0x0000001d02027224 */ /* 0x000fe400078e0208 */
[----:B------:R-:W-:-:S03]  /*1350*/  IMAD.MOV.U32 R6, RZ, RZ, 0x1 ;  /* 0x00000001ff067424 */ /* 0x000fc600078e00ff */
[----:B------:R-:W-:Y:S02]  /*1360*/  SEL R22, R2, R19, !P1 ;  /* 0x0000001302167207 */ /* 0x000fe40004800000 */
[----:B------:R-:W-:Y:S01]  /*1370*/  SEL R19, R19, R2, !P1 ;  /* 0x0000000213137207 */ /* 0x000fe20004800000 */
[----:B------:R-:W-:Y:S01]  /*1380*/  IMAD.MOV.U32 R2, RZ, RZ, R30 ;  /* 0x000000ffff027224 */ /* 0x000fe200078e001e */
[----:B------:R-:W-:-:S07]  /*1390*/  PRMT R8, R6, 0x7610, R8 ;  /* 0x0000761006087816 */ /* 0x000fce0000000008 */
.L_x_12:
[----:B------:R-:W-:Y:S05]  /*13a0*/  @!P2 BRA `(.L_x_15) ;  /* 0x00000000000ca947 */ /* 0x000fea0003800000 */
[----:B------:R-:W-:Y:S01]  /*13b0*/  UCGABAR_WAIT ;  /* 0x0000000000007dc7 */ /* 0x000fe20008000000 */
[----:B------:R-:W-:Y:S01]  /*13c0*/  CCTL.IVALL ;  /* 0x00000000ff00798f */ /* 0x000fe20002000000 */
[----:B------:R-:W-:Y:S05]  /*13d0*/  BRA `(.L_x_16) ;  /* 0x0000000000047947 */ /* 0x000fea0003800000 */
.L_x_15:
[----:B------:R-:W-:Y:S06]  /*13e0*/  BAR.SYNC.DEFER_BLOCKING 0x0 ;  /* 0x0000000000007b1d */ /* 0x000fec0000010000 */
.L_x_16:
[----:B------:R-:W-:Y:S05]  /*13f0*/  @!P4 BRA `(.L_x_17) ;  /* 0x0000008c00fcc947 */ /* 0x000fea0003800000 */
[----:B------:R-:W-:-:S13]  /*1400*/  ISETP.GT.U32.AND P0, PT, R35, 0x1, PT ;  /* 0x000000012300780c */ /* 0x000fda0003f04070 */
[----:B------:R-:W-:Y:S05]  /*1410*/  @P0 EXIT ;  /* 0x000000000000094d */ /* 0x000fea0003800000 */
.L_x_18:
[----:B------:R-:W-:-:S08]  /*1420*/  NOP ;  /* 0x0000000000007918 */ /* 0x000fd00000000000 */
[----:B------:R-:W1:Y:S02]  /*1430*/  USETMAXREG.TRY_ALLOC.CTAPOOL UP0, 0xe8 ;  /* 0x000000e8000079c8 */ /* 0x000e640008000600 */
[----:B-1----:R-:W-:-:S13]  /*1440*/  PLOP3.LUT P0, PT, PT, PT, UP0, 0x80, 0x0 ;  /* 0x000000000000781c */ /* 0x002fda0003f0f008 */
[----:B------:R-:W-:Y:S05]  /*1450*/  @!P0 BRA `(.L_x_18) ;  /* 0xfffffffc00f08947 */ /* 0x000fea000383ffff */
[----:B------:R-:W-:-:S13]  /*1460*/  LOP3.LUT P0, RZ, R8, 0xff, RZ, 0xc0, !PT ;  /* 0x000000ff08ff7812 */ /* 0x000fda000780c0ff */
[----:B------:R-:W-:Y:S05]  /*1470*/  @!P0 EXIT ;  /* 0x000000000000894d */ /* 0x000fea0003800000 */
[----:B------:R-:W1:Y:S01]  /*1480*/  S2UR UR4, SR_CgaCtaId ;  /* 0x00000000000479c3 */ /* 0x000e620000008800 */
[----:B------:R-:W-:Y:S01]  /*1490*/  VIADD R14, R14, 0xffffffff ;  /* 0xffffffff0e0e7836 */ /* 0x000fe20000000000 */
[CC--:B------:R-:W-:Y:S01]  /*14a0*/  LEA.HI R4, R0.reuse, R3.reuse, RZ, 0x2 ;  /* 0x0000000300047211 */ /* 0x0c0fe200078f10ff */
[----:B------:R-:W-:Y:S01]  /*14b0*/  UMOV UR41, 0x400 ;  /* 0x0000040000297882 */ /* 0x000fe20000000000 */
[----:B------:R-:W-:Y:S01]  /*14c0*/  LEA.HI R0, R0, R3, RZ, 0x5 ;  /* 0x0000000300007211 */ /* 0x000fe200078f28ff */
[----:B------:R-:W-:Y:S01]  /*14d0*/  UISETP.LT.AND UP0, UPT, UR40, 0x1, UPT ;  /* 0x000000012800788c */ /* 0x000fe2000bf01270 */
[----:B------:R-:W-:Y:S01]  /*14e0*/  R2UR UR42, R14 ;  /* 0x000000000e2a72ca */ /* 0x000fe200000e0000 */
[----:B------:R-:W-:Y:S01]  /*14f0*/  USHF.L.U32 UR44, UR40, 0x1, URZ ;  /* 0x00000001282c7899 */ /* 0x000fe2000800063f */
[--C-:B------:R-:W-:Y:S01]  /*1500*/  SHF.R.S32.HI R156, RZ, 0x2, R4.reuse ;  /* 0x00000002ff9c7819 */ /* 0x100fe20000011404 */
[----:B------:R-:W-:Y:S01]  /*1510*/  USEL UR43, UR40, 0x1, UP0 ;  /* 0x00000001282b7887 */ /* 0x000fe20008000000 */
[----:B------:R-:W-:-:S02]  /*1520*/  SHF.R.S32.HI R5, RZ, 0x1f, R4 ;  /* 0x0000001fff057819 */ /* 0x000fc40000011404 */
[----:B------:R-:W-:Y:S01]  /*1530*/  LOP3.LUT R158, R4, 0xfffffffc, RZ, 0xc0, !PT ;  /* 0xfffffffc049e7812 */ /* 0x000fe200078ec0ff */
[----:B------:R-:W-:Y:S01]  /*1540*/  UIADD3 UR43, -UR43, UR40, URZ ;  /* 0x000000282b2b7290 */ /* 0x000fe2000fffe13f */
[----:B------:R-:W-:Y:S02]  /*1550*/  LEA.HI R5, R5, R156, RZ, 0x3 ;  /* 0x0000009c05057211 */ /* 0x000fe400078f18ff */
[----:B------:R-:W-:Y:S01]  /*1560*/  ISETP.NE.AND P0, PT, R14, RZ, PT ;  /* 0x000000ff0e00720c */ /* 0x000fe20003f05270 */
[----:B------:R-:W-:Y:S01]  /*1570*/  IMAD.IADD R158, R3, 0x1, -R158 ;  /* 0x00000001039e7824 */ /* 0x000fe200078e0a9e */
[----:B------:R-:W-:Y:S01]  /*1580*/  LOP3.LUT R5, R5, 0xfffffff8, RZ, 0xc0, !PT ;  /* 0xfffffff805057812 */ /* 0x000fe200078ec0ff */
[----:B------:R-:W-:Y:S01]  /*1590*/  USHF.L.U32 UR42, UR42, 0x3, URZ ;  /* 0x000000032a2a7899 */ /* 0x000fe2000800063f */
[----:B------:R-:W-:Y:S02]  /*15a0*/  LOP3.LUT R174, R16, 0x1, RZ, 0xfc, !PT ;  /* 0x0000000110ae7812 */ /* 0x000fe400078efcff */
[----:B------:R-:W-:Y:S01]  /*15b0*/  SEL R175, RZ, 0x1, P0 ;  /* 0x00000001ffaf7807 */ /* 0x000fe20000000000 */
[----:B------:R-:W-:Y:S01]  /*15c0*/  IMAD.IADD R156, R156, 0x1, -R5 ;  /* 0x000000019c9c7824 */ /* 0x000fe200078e0a05 */
[----:B-1----:R-:W-:Y:S01]  /*15d0*/  ULEA UR41, UR4, UR41, 0x18 ;  /* 0x0000002904297291 */ /* 0x002fe2000f8ec03f */
[----:B------:R-:W-:Y:S01]  /*15e0*/  SHF.R.S32.HI R5, RZ, 0x5, R0 ;  /* 0x00000005ff057819 */ /* 0x000fe20000011400 */
[----:B------:R-:W-:Y:S01]  /*15f0*/  IMAD.U32 R160, RZ, RZ, UR42 ;  /* 0x0000002affa07e24 */ /* 0x000fe2000f8e00ff */
[----:B------:R-:W-:Y:S01]  /*1600*/  ULDC UR4, c[0x0][0x284] ;  /* 0x0000a10000047ab9 */ /* 0x000fe20000000800 */
[----:B------:R-:W-:Y:S01]  /*1610*/  UIADD3 UR45, UR41, 0x60, URZ ;  /* 0x00000060292d7890 */ /* 0x000fe2000fffe03f */
[--C-:B------:R-:W-:Y:S01]  /*1620*/  SHF.R.S32.HI R157, RZ, 0x1f, R156.reuse ;  /* 0x0000001fff9d7819 */ /* 0x100fe2000001149c */
[----:B------:R-:W-:Y:S01]  /*1630*/  IMAD R163, R5, -0x10, -R156 ;  /* 0xfffffff005a37824 */ /* 0x000fe200078e0a9c */
[----:B------:R-:W-:-:S02]  /*1640*/  LOP3.LUT R162, R160, 0x8, RZ, 0xc0, !PT ;  /* 0x00000008a0a27812 */ /* 0x000fc400078ec0ff */
[----:B------:R-:W-:Y:S01]  /*1650*/  LOP3.LUT R160, R160, 0x8, RZ, 0xc, !PT ;  /* 0x00000008a0a07812 */ /* 0x000fe200078e0cff */
[----:B------:R-:W-:Y:S01]  /*1660*/  IMAD.U32 R159, RZ, RZ, UR45 ;  /* 0x0000002dff9f7e24 */ /* 0x000fe2000f8e00ff */
[----:B------:R-:W-:Y:S01]  /*1670*/  LOP3.LUT R162, R162, 0x18, RZ, 0x3c, !PT ;  /* 0x00000018a2a27812 */ /* 0x000fe200078e3cff */
[----:B------:R-:W-:-:S04]  /*1680*/  IMAD.WIDE R156, R5, 0x10, R156 ;  /* 0x00000010059c7825 */ /* 0x000fc800078e029c */
[----:B------:R-:W-:Y:S02]  /*1690*/  VIADD R161, R159, UR42 ;  /* 0x0000002a9fa17c36 */ /* 0x000fe40008000000 */
[----:B------:R-:W-:-:S07]  /*16a0*/  VIADD R163, R163, UR4 ;  /* 0x00000004a3a37c36 */ /* 0x000fce0008000000 */
.L_x_294:
[----:B------:R-:W-:Y:S01]  /*16b0*/  SHF.L.U32 R0, R175, 0x1f, RZ ;  /* 0x0000001faf007819 */ /* 0x000fe200000006ff */
[----:B------:R-:W-:Y:S02]  /*16c0*/  ULDC UR4, c[0x0][0x28c] ;  /* 0x0000a30000047ab9 */ /* 0x000fe40000000800 */
[----:B------:R-:W-:Y:S01]  /*16d0*/  ISETP.LT.AND P1, PT, RZ, UR4, PT ;  /* 0x00000004ff007c0c */ /* 0x000fe2000bf21270 */
[----:B------:R-:W1:Y:S02]  /*16e0*/  SYNCS.PHASECHK.TRANS64.TRYWAIT P0, [R159+UR42], R0 ;  /* 0x000000009f0075a7 */ /* 0x000e64000800016a */
[----:B-1-34-:R-:W-:Y:S10]  /*16f0*/  @!P0 BRA `(.L_x_19) ;  /* 0x0000009c00b48947 */ /* 0x01aff40003800000 */
.L_x_317:
[----:B------:R-:W-:Y:S05]  /*1700*/  @P1 BRA `(.L_x_20) ;  /* 0x0000000000401947 */ /* 0x000fea0003800000 */
[----:B-1----:R-:W-:Y:S01]  /*1710*/  MOV R0, 0x0 ;  /* 0x0000000000007802 */ /* 0x002fe20000000f00 */
[----:B------:R-:W-:Y:S01]  /*1720*/  ULDC.64 UR4, c[0x4][0x68] ;  /* 0x01001a0000047ab9 */ /* 0x000fe20000000a00 */
[----:B------:R-:W-:Y:S01]  /*1730*/  ULDC.64 UR6, c[0x4][0x8] ;  /* 0x0100020000067ab9 */ /* 0x000fe20000000a00 */
[----:B------:R-:W-:Y:S01]  /*1740*/  IMAD.U32 R4, RZ, RZ, UR4 ;  /* 0x00000004ff047e24 */ /* 0x000fe2000f8e00ff */
[----:B------:R1:W2:Y:S01]  /*1750*/  LDC.64 R14, c[0x4][R0] ;  /* 0x01000000000e7b82 */ /* 0x0002a20000000a00 */
[----:B------:R-:W-:Y:S01]  /*1760*/  IMAD.U32 R5, RZ, RZ, UR5 ;  /* 0x00000005ff057e24 */ /* 0x000fe2000f8e00ff */
[----:B------:R-:W-:Y:S01]  /*1770*/  ULDC.64 UR4, c[0x4][0x70] ;  /* 0x01001c0000047ab9 */ /* 0x000fe20000000a00 */
[----:B------:R-:W-:Y:S02]  /*1780*/  IMAD.U32 R10, RZ, RZ, UR6 ;  /* 0x00000006ff0a7e24 */ /* 0x000fe4000f8e00ff */
[----:B------:R-:W-:Y:S02]  /*1790*/  IMAD.U32 R6, RZ, RZ, UR4 ;  /* 0x00000004ff067e24 */ /* 0x000fe4000f8e00ff */
[----:B------:R-:W-:-:S02]  /*17a0*/  IMAD.U32 R7, RZ, RZ, UR5 ;  /* 0x00000005ff077e24 */ /* 0x000fc4000f8e00ff */
[----:B------:R-:W-:Y:S02]  /*17b0*/  IMAD.U32 R11, RZ, RZ, UR7 ;  /* 0x00000007ff0b7e24 */ /* 0x000fe4000f8e00ff */
[----:B------:R-:W-:Y:S02]  /*17c0*/  IMAD.MOV.U32 R8, RZ, RZ, 0x1e1 ;  /* 0x000001e1ff087424 */ /* 0x000fe400078e00ff */
[----:B0-----:R-:W-:Y:S02]  /*17d0*/  IMAD.MOV.U32 R12, RZ, RZ, 0x1 ;  /* 0x00000001ff0c7424 */ /* 0x001fe400078e00ff */
[----:B-1----:R-:W-:-:S07]  /*17e0*/  IMAD.MOV.U32 R13, RZ, RZ, RZ ;  /* 0x000000ffff0d7224 */ /* 0x002fce00078e00ff */
[----:B------:R-:W-:-:S07]  /*17f0*/  LEPC R20, `(.L_x_20) ;  /* 0x000000001014794e */ /* 0x000fce0000000000 */
[----:B--2--5:R-:W-:Y:S05]  /*1800*/  CALL.ABS.NOINC R14 ;  /* 0x000000000e007343 */ /* 0x024fea0003c00000 */
.L_x_20:
[----:B------:R-:W-:-:S13]  /*1810*/  ISETP.NE.AND P0, PT, R174, 0x3, PT ;  /* 0x00000003ae00780c */ /* 0x000fda0003f05270 */
[----:B------:R-:W-:Y:S05]  /*1820*/  @!P0 BRA `(.L_x_21) ;  /* 0x0000000000048947 */ /* 0x000fea0003800000 */
[----:B------:R-:W-:Y:S01]  /*1830*/  BPT.TRAP 0x1 ;  /* 0x000000040000795c */ /* 0x000fe20000300000 */
.L_x_21:
[----:B------:R-:W-:Y:S02]  /*1840*/  IMAD.U32 R3, RZ, RZ, UR39 ;  /* 0x00000027ff037e24 */ /* 0x000fe4000f8e00ff */
[----:B-1----:R-:W-:-:S03]  /*1850*/  IMAD.U32 R0, RZ, RZ, UR38 ;  /* 0x00000026ff007e24 */ /* 0x002fc6000f8e00ff */
[----:B------:R-:W-:Y:S02]  /*1860*/  LEA R3, R3, UR41, 0x3 ;  /* 0x0000002903037c11 */ /* 0x000fe4000f8e18ff */
[----:B------:R-:W-:-:S04]  /*1870*/  SHF.L.U32 R0, R0, 0x1f, RZ ;  /* 0x0000001f00007819 */ /* 0x000fc800000006ff */
[----:B------:R1:W2:Y:S01]  /*1880*/  SYNCS.PHASECHK.TRANS64.TRYWAIT P1, [R3+URZ], R0 ;  /* 0x00000000030075a7 */ /* 0x0002a2000802017f */
[----:B------:R-:W-:Y:S05]  /*1890*/  @!P0 BRA `(.L_x_22) ;  /* 0x0000000000048947 */ /* 0x000fea0003800000 */
[----:B------:R-:W-:Y:S01]  /*18a0*/  BPT.TRAP 0x1 ;  /* 0x000000040000795c */ /* 0x000fe20000300000 */
.L_x_22:
[----:B------:R-:W-:-:S05]  /*18b0*/  IMAD.U32 R4, RZ, RZ, UR43 ;  /* 0x0000002bff047e24 */ /* 0x000fca000f8e00ff */
[----:B------:R-:W-:Y:S01]  /*18c0*/  ISETP.GE.AND P2, PT, R4, 0x1, PT ;  /* 0x000000010400780c */ /* 0x000fe20003f46270 */
[----:B--2---:R-:W-:-:S12]  /*18d0*/  @P1 BRA `(.L_x_23) ;  /* 0x0000000000081947 */ /* 0x004fd80003800000 */
[----:B------:R-:W2:Y:S02]  /*18e0*/  SYNCS.PHASECHK.TRANS64.TRYWAIT P1, [R3+URZ], R0 ;  /* 0x00000000030075a7 */ /* 0x000ea4000802017f */
[----:B--2---:R-:W-:Y:S05]  /*18f0*/  @!P1 BRA `(.L_x_24) ;  /* 0x0000009c00489947 */ /* 0x004fea0003800000 */
.L_x_23:
[----:B------:R-:W-:Y:S05]  /*1900*/  WARPSYNC.ALL ;  /* 0x0000000000007948 */ /* 0x000fea0003800000 */
[----:B------:R-:W-:Y:S01]  /*1910*/  UIADD3 UR4, UR41, 0x180, URZ ;  /* 0x0000018029047890 */ /* 0x000fe2000fffe03f */
[----:B------:R-:W-:Y:S01]  /*1920*/  WARPGROUP.ARRIVE ;  /* 0x00000000000079c5 */ /* 0x000fe20000000000 */
[----:B------:R-:W-:Y:S02]  /*1930*/  UIADD3 UR5, UR41, 0x5180, URZ ;  /* 0x0000518029057890 */ /* 0x000fe4000fffe03f */
[----:B------:R-:W-:Y:S02]  /*1940*/  USHF.R.U32.HI UR4, URZ, 0x4, UR4 ;  /* 0x000000043f047899 */ /* 0x000fe40008011604 */
[----:B------:R-:W-:-:S02]  /*1950*/  USHF.R.U32.HI UR5, URZ, 0x4, UR5 ;  /* 0x000000043f057899 */ /* 0x000fc40008011605 */
[----:B------:R-:W-:Y:S02]  /*1960*/  ULOP3.LUT UR4, UR4, 0x3fff, URZ, 0xc0, !UPT ;  /* 0x00003fff04047892 */ /* 0x000fe4000f8ec03f */
[----:B------:R-:W-:Y:S02]  /*1970*/  ULOP3.LUT UR5, UR5, 0x3fff, URZ, 0xc0, !UPT ;  /* 0x00003fff05057892 */ /* 0x000fe4000f8ec03f */
[----:B------:R-:W-:Y:S02]  /*1980*/  ULOP3.LUT UR10, UR4, 0x10000, URZ, 0xfc, !UPT ;  /* 0x00010000040a7892 */ /* 0x000fe4000f8efc3f */
[----:B------:R-:W-:Y:S02]  /*1990*/  ULOP3.LUT UR9, UR5, 0x10000, URZ, 0xfc, !UPT ;  /* 0x0001000005097892 */ /* 0x000fe4000f8efc3f */
[----:B------:R-:W-:Y:S02]  /*19a0*/  ULEA UR4, UR39, UR10, 0x8 ;  /* 0x0000000a27047291 */ /* 0x000fe4000f8e403f */
[----:B------:R-:W-:Y:S01]  /*19b0*/  ULEA UR6, UR39, UR9, 0xa ;  /* 0x0000000927067291 */ /* 0x000fe2000f8e503f */
[----:B------:R-:W-:Y:S01]  /*19c0*/  UMOV UR5, 0x80000020 ;  /* 0x8000002000057882 */ /* 0x000fe20000000000 */
[----:B------:R-:W-:-:S07]  /*19d0*/  UMOV UR7, 0x80000020 ;  /* 0x8000002000077882 */ /* 0x000fce0000000000 */
[----:B------:R-:W-:Y:S01]  /*19e0*/  HGMMA.64x256x16.F32.BF16 R24, gdesc[UR4], RZ, !UPT, gsb0 ;  /* 0x03e00000041879f0 */ /* 0x000fe2000c0018ff */
[----:B------:R-:W-:Y:S02]  /*19f0*/  UIADD3 UR4, UR4, 0x2, URZ ;  /* 0x0000000204047890 */ /* 0x000fe4000fffe03f */
[----:B------:R-:W-:Y:S01]  /*1a00*/  UIADD3 UR6, UR6, 0x2, URZ ;  /* 0x0000000206067890 */ /* 0x000fe2000fffe03f */
[----:B------:R-:W-:Y:S01]  /*1a10*/  UMOV UR5, 0x80000020 ;  /* 0x8000002000057882 */ /* 0x000fe20000000000 */
[----:B------:R-:W-:Y:S01]  /*1a20*/  UMOV UR7, 0x80000020 ;  /* 0x8000002000077882 */ /* 0x000fe20000000000 */
[----:B------:R-:W-:Y:S02]  /*1a30*/  WARPGROUP.DEPBAR.LE gsb0, 0x0 ;  /* 0x00008000000079c5 */ /* 0x000fe40000010000 */
[----:B------:R-:W-:-:S15]  /*1a40*/  WARPGROUP.ARRIVE ;  /* 0x00000000000079c5 */ /* 0x000fde0000000000 */
[----:B------:R-:W-:-:S05]  /*1a50*/  NOP ;  /* 0x0000000000007918 */ /* 0x000fca0000000000 */
[----:B------:R-:W-:Y:S03]  /*1a60*/  HGMMA.64x256x16.F32.BF16 R24, gdesc[UR4], R24, gsb0 ;  /* 0x03e00000041879f0 */ /* 0x000fe60008001818 */
[----:B------:R-:W-:Y:S02]  /*1a70*/  WARPGROUP.DEPBAR.LE gsb0, 0x0 ;  /* 0x00008000000079c5 */ /* 0x000fe40000010000 */
[----:B------:R-:W-:Y:S05]  /*1a80*/  @!P2 BRA `(.L_x_25) ;  /* 0x0000000000d8a947 */ /* 0x000fea0003800000 */
[----:B------:R-:W-:Y:S01]  /*1a90*/  UIADD3 UR4, UR39, 0x1, URZ ;  /* 0x0000000127047890 */ /* 0x000fe2000fffe03f */
[----:B-12---:R-:W-:Y:S02]  /*1aa0*/  IMAD.U32 R0, RZ, RZ, UR43 ;  /* 0x0000002bff007e24 */ /* 0x006fe4000f8e00ff */
[----:B------:R-:W-:Y:S01]  /*1ab0*/  IMAD.U32 R3, RZ, RZ, UR39 ;  /* 0x00000027ff037e24 */ /* 0x000fe2000f8e00ff */
[----:B------:R-:W-:-:S04]  /*1ac0*/  UISETP.NE.AND UP0, UPT, UR4, 0x5, UPT ;  /* 0x000000050400788c */ /* 0x000fc8000bf05270 */
[----:B------:R-:W-:Y:S02]  /*1ad0*/  USEL UR5, URZ, 0x1, UP0 ;  /* 0x000000013f057887 */ /* 0x000fe40008000000 */
[----:B------:R-:W-:Y:S02]  /*1ae0*/  USEL UR8, UR4, URZ, UP0 ;  /* 0x0000003f04087287 */ /* 0x000fe40008000000 */
[----:B------:R-:W-:-:S06]  /*1af0*/  ULOP3.LUT UR5, UR38, UR5, URZ, 0x3c, !UPT ;  /* 0x0000000526057292 */ /* 0x000fcc000f8e3c3f */
[----:B------:R-:W-:-:S07]  /*1b00*/  IMAD.U32 R6, RZ, RZ, UR5 ;  /* 0x00000005ff067e24 */ /* 0x000fce000f8e00ff */
.L_x_32:
[----:B------:R-:W-:Y:S05]  /*1b10*/  @!P0 BRA `(.L_x_26) ;  /* 0x0000000000048947 */ /* 0x000fea0003800000 */
[----:B------:R-:W-:Y:S01]  /*1b20*/  BPT.TRAP 0x1 ;  /* 0x000000040000795c */ /* 0x000fe20000300000 */
.L_x_26:
[----:B------:R-:W-:Y:S01]  /*1b30*/  ULEA UR4, UR8, UR41, 0x3 ;  /* 0x0000002908047291 */ /* 0x000fe2000f8e183f */
[----:B------:R-:W-:-:S08]  /*1b40*/  SHF.L.U32 R4, R6, 0x1f, RZ ;  /* 0x0000001f06047819 */ /* 0x000fd000000006ff */
[----:B------:R1:W2:Y:S01]  /*1b50*/  SYNCS.PHASECHK.TRANS64.TRYWAIT P1, [UR4], R4 ;  /* 0x00000004ff0075a7 */ /* 0x0002a20008020144 */
[----:B------:R-:W-:Y:S05]  /*1b60*/  @!P0 BRA `(.L_x_27) ;  /* 0x0000000000048947 */ /* 0x000fea0003800000 */
[----:B------:R-:W-:Y:S01]  /*1b70*/  BPT.TRAP 0x1 ;  /* 0x000000040000795c */ /* 0x000fe20000300000 */
.L_x_27:
[----:B--2---:R-:W-:Y:S05]  /*1b80*/  @P1 BRA `(.L_x_28) ;  /* 0x0000000000081947 */ /* 0x004fea0003800000 */
[----:B------:R-:W2:Y:S02]  /*1b90*/  SYNCS.PHASECHK.TRANS64.TRYWAIT P1, [UR4], R4 ;  /* 0x00000004ff0075a7 */ /* 0x000ea40008020144 */
[----:B--2---:R-:W-:Y:S05]  /*1ba0*/  @!P1 BRA `(.L_x_29) ;  /* 0x0000009800b09947 */ /* 0x004fea0003800000 */
.L_x_28:
[----:B------:R-:W-:Y:S01]  /*1bb0*/  ULEA UR4, UR8, UR10, 0x8 ;  /* 0x0000000a08047291 */ /* 0x000fe2000f8e403f */
[----:B------:R-:W-:Y:S01]  /*1bc0*/  WARPGROUP.ARRIVE ;  /* 0x00000000000079c5 */ /* 0x000fe20000000000 */
[----:B------:R-:W-:Y:S01]  /*1bd0*/  ULEA UR6, UR8, UR9, 0xa ;  /* 0x0000000908067291 */ /* 0x000fe2000f8e503f */
[----:B------:R-:W-:Y:S01]  /*1be0*/  UMOV UR5, 0x80000020 ;  /* 0x8000002000057882 */ /* 0x000fe20000000000 */
[----:B------:R-:W-:-:S07]  /*1bf0*/  UMOV UR7, 0x80000020 ;  /* 0x8000002000077882 */ /* 0x000fce0000000000 */
[----:B------:R-:W-:Y:S01]  /*1c00*/  HGMMA.64x256x16.F32.BF16 R24, gdesc[UR4], R24, gsb0 ;  /* 0x03e00000041879f0 */ /* 0x000fe20008001818 */
        /* <DEDUP_REMOVED lines=10> */
[----:B------:R-:W-:Y:S01]  /*1cb0*/  BPT.TRAP 0x1 ;  /* 0x000000040000795c */ /* 0x000fe20000300000 */
.L_x_30:
[----:B------:R-:W-:-:S13]  /*1cc0*/  ISETP.NE.AND P1, PT, R153, RZ, PT ;  /* 0x000000ff9900720c */ /* 0x000fda0003f25270 */
[----:B-12---:R-:W-:-:S05]  /*1cd0*/  @P1 LEA R4, R3, UR41, 0x3 ;  /* 0x0000002903041c11 */ /* 0x006fca000f8e18ff */
[----:B------:R-:W-:-:S05]  /*1ce0*/  @P1 VIADD R5, R4, 0x28 ;  /* 0x0000002804051836 */ /* 0x000fca0000000000 */
[----:B------:R-:W-:-:S04]  /*1cf0*/  @P1 PRMT R5, R152, 0x654, R5 ;  /* 0x0000065498051816 */ /* 0x000fc80000000005 */
[----:B------:R1:W-:Y:S01]  /*1d00*/  @P1 SYNCS.ARRIVE.TRANS64.RED.A1T0 RZ, [R5+URZ], RZ ;  /* 0x000000ff05ff19a7 */ /* 0x0003e2000810043f */
[----:B------:R-:W-:-:S13]  /*1d10*/  ISETP.GT.U32.AND P1, PT, R16, 0x1, PT ;  /* 0x000000011000780c */ /* 0x000fda0003f24070 */
[----:B-1----:R-:W-:Y:S05]  /*1d20*/  @P1 BRA `(.L_x_31) ;  /* 0x0000000000041947 */ /* 0x002fea0003800000 */
[----:B------:R-:W-:Y:S01]  /*1d30*/  BPT.TRAP 0x1 ;  /* 0x000000040000795c */ /* 0x000fe20000300000 */
.L_x_31:
[----:B------:R-:W-:Y:S01]  /*1d40*/  UIADD3 UR8, UR8, 0x1, URZ ;  /* 0x0000000108087890 */ /* 0x000fe2000fffe03f */
[C---:B------:R-:W-:Y:S01]  /*1d50*/  ISETP.GT.AND P2, PT, R0.reuse, 0x1, PT ;  /* 0x000000010000780c */ /* 0x040fe20003f44270 */
[----:B------:R-:W-:Y:S02]  /*1d60*/  VIADD R3, R3, 0x1 ;  /* 0x0000000103037836 */ /* 0x000fe40000000000 */
[----:B------:R-:W-:Y:S01]  /*1d70*/  UISETP.NE.AND UP0, UPT, UR8, 0x5, UPT ;  /* 0x000000050800788c */ /* 0x000fe2000bf05270 */
[----:B------:R-:W-:Y:S02]  /*1d80*/  VIADD R0, R0, 0xffffffff ;  /* 0xffffffff00007836 */ /* 0x000fe40000000000 */
[C---:B------:R-:W-:Y:S01]  /*1d90*/  ISETP.NE.AND P1, PT, R3.reuse, 0x5, PT ;  /* 0x000000050300780c */ /* 0x040fe20003f25270 */
[----:B------:R-:W-:Y:S02]  /*1da0*/  USEL UR4, URZ, 0x1, UP0 ;  /* 0x000000013f047887 */ /* 0x000fe40008000000 */
[----:B------:R-:W-:Y:S01]  /*1db0*/  USEL UR8, UR8, URZ, UP0 ;  /* 0x0000003f08087287 */ /* 0x000fe20008000000 */
[----:B------:R-:W-:-:S03]  /*1dc0*/  SEL R3, R3, RZ, P1 ;  /* 0x000000ff03037207 */ /* 0x000fc60000800000 */
[----:B------:R-:W-:Y:S01]  /*1dd0*/  LOP3.LUT R6, R6, UR4, RZ, 0x3c, !PT ;  /* 0x0000000406067c12 */ /* 0x000fe2000f8e3cff */
[----:B------:R-:W-:Y:S07]  /*1de0*/  @P2 BRA `(.L_x_32) ;  /* 0xfffffffc00482947 */ /* 0x000fee000383ffff */
.L_x_25:
[----:B-12---:R-:W1:Y:S01]  /*1df0*/  LDC R0, c[0x0][0x28c] ;  /* 0x0000a300ff007b82 */ /* 0x006e620000000800 */
[----:B------:R2:W-:Y:S01]  /*1e00*/  SYNCS.ARRIVE.TRANS64.A1T0 RZ, [R160+UR45], RZ ;  /* 0x000000ffa0ff79a7 */ /* 0x0005e2000810002d */
[----:B-1----:R-:W-:-:S13]  /*1e10*/  ISETP.GE.AND P1, PT, R0, 0x1, PT ;  /* 0x000000010000780c */ /* 0x002fda0003f26270 */
[----:B--2---:R-:W-:Y:S05]  /*1e20*/  @!P1 BRA `(.L_x_33) ;  /* 0x0000000000449947 */ /* 0x004fea0003800000 */
[----:B------:R-:W-:Y:S05]  /*1e30*/  @!P0 BRA `(.L_x_34) ;  /* 0x0000000000048947 */ /* 0x000fea0003800000 */
[----:B------:R-:W-:Y:S01]  /*1e40*/  BPT.TRAP 0x1 ;  /* 0x000000040000795c */ /* 0x000fe20000300000 */
.L_x_34:
[----:B------:R-:W-:-:S13]  /*1e50*/  ISETP.NE.AND P0, PT, R153, RZ, PT ;  /* 0x000000ff9900720c */ /* 0x000fda0003f05270 */
[----:B------:R-:W-:-:S05]  /*1e60*/  VOTEU.ANY UP0, P0 ;  /* 0x00000000003f7886 */ /* 0x000fca0000000100 */
[----:B------:R-:W-:-:S06]  /*1e70*/  @UP0 UIADD3 UR4, UR43, UR39, URZ ;  /* 0x000000272b040290 */ /* 0x000fcc000fffe03f */
[----:B------:R-:W-:Y:S02]  /*1e80*/  IMAD.U32 R4, RZ, RZ, UR4 ;  /* 0x00000004ff047e24 */ /* 0x000fe4000f8e00ff */
[----:B------:R-:W-:Y:S02]  /*1e90*/  IMAD.U32 R3, RZ, RZ, UR4 ;  /* 0x00000004ff037e24 */ /* 0x000fe4000f8e00ff */
[----:B------:R-:W-:-:S05]  /*1ea0*/  @P0 IMAD.WIDE.U32 R4, R4, -0x33333333, RZ ;  /* 0xcccccccd04040825 */ /* 0x000fca00078e00ff */
[----:B------:R-:W-:-:S05]  /*1eb0*/  @P0 SHF.R.U32.HI R0, RZ, 0x2, R5 ;  /* 0x00000002ff000819 */ /* 0x000fca0000011605 */
[----:B------:R-:W-:-:S05]  /*1ec0*/  @P0 IMAD R0, R0, -0x5, R3 ;  /* 0xfffffffb00000824 */ /* 0x000fca00078e0203 */
[----:B------:R-:W-:-:S05]  /*1ed0*/  @P0 LEA R0, R0, UR41, 0x3 ;  /* 0x0000002900000c11 */ /* 0x000fca000f8e18ff */
[----:B------:R-:W-:-:S05]  /*1ee0*/  @P0 VIADD R3, R0, 0x28 ;  /* 0x0000002800030836 */ /* 0x000fca0000000000 */
[----:B------:R-:W-:-:S04]  /*1ef0*/  @P0 PRMT R3, R152, 0x654, R3 ;  /* 0x0000065498030816 */ /* 0x000fc80000000003 */
[----:B------:R1:W-:Y:S01]  /*1f00*/  @P0 SYNCS.ARRIVE.TRANS64.RED.A1T0 RZ, [R3+URZ], RZ ;  /* 0x000000ff03ff09a7 */ /* 0x0003e2000810043f */
[----:B------:R-:W-:-:S13]  /*1f10*/  ISETP.GT.U32.AND P0, PT, R16, 0x1, PT ;  /* 0x000000011000780c */ /* 0x000fda0003f04070 */
[----:B-1----:R-:W-:Y:S05]  /*1f20*/  @P0 BRA `(.L_x_33) ;  /* 0x0000000000040947 */ /* 0x002fea0003800000 */
[----:B------:R-:W-:Y:S01]  /*1f30*/  BPT.TRAP 0x1 ;  /* 0x000000040000795c */ /* 0x000fe20000300000 */
.L_x_33:
[----:B------:R-:W-:Y:S01]  /*1f40*/  SHF.L.U32 R0, R175, 0x1f, RZ ;  /* 0x0000001faf007819 */ /* 0x000fe200000006ff */
[----:B------:R-:W-:Y:S01]  /*1f50*/  UIADD3 UR39, UR44, UR39, URZ ;  /* 0x000000272c277290 */ /* 0x000fe2000fffe03f */
[----:B------:R-:W1:Y:S01]  /*1f60*/  LDC R15, c[0x0][0x288] ;  /* 0x0000a200ff0f7b82 */ /* 0x000e620000000800 */
[----:B------:R-:W-:Y:S01]  /*1f70*/  UISETP.GE.U32.AND UP1, UPT, UR44, 0x5, UPT ;  /* 0x000000052c00788c */ /* 0x000fe2000bf26070 */
[----:B------:R-:W-:Y:S01]  /*1f80*/  IMAD.SHL.U32 R8, R158, 0x2, RZ ;  /* 0x000000029e087824 */ /* 0x000fe200078e00ff */
[----:B------:R-:W-:Y:S02]  /*1f90*/  UISETP.GT.U32.AND UP0, UPT, UR39, 0x4, UPT ;  /* 0x000000042700788c */ /* 0x000fe4000bf04070 */
[----:B------:R-:W-:Y:S02]  /*1fa0*/  UIMAD.WIDE.U32 UR4, UR39, -0x33333333, URZ ;  /* 0xcccccccd270478a5 */ /* 0x000fe4000f8e003f */
[----:B------:R-:W-:Y:S01]  /*1fb0*/  UISETP.LT.U32.AND UP0, UPT, UR44, 0x5, UP0 ;  /* 0x000000052c00788c */ /* 0x000fe20008701070 */
[----:B------:R-:W2:Y:S01]  /*1fc0*/  SYNCS.PHASECHK.TRANS64.TRYWAIT P0, [R159+UR42+0x10], R0 ;  /* 0x000010009f0075a7 */ /* 0x000ea2000800016a */
[----:B------:R-:W-:Y:S01]  /*1fd0*/  USHF.R.U32.HI UR4, URZ, 0x2, UR5 ;  /* 0x000000023f047899 */ /* 0x000fe20008011605 */
[----:B------:R-:W-:Y:S01]  /*1fe0*/  SHF.R.S32.HI R9, RZ, 0x1f, R8 ;  /* 0x0000001fff097819 */ /* 0x000fe20000011408 */
[----:B------:R-:W-:-:S02]  /*1ff0*/  USEL UR6, URZ, 0x1, !UP0 ;  /* 0x000000013f067887 */ /* 0x000fc4000c000000 */
[----:B------:R-:W-:Y:S02]  /*2000*/  UIMAD UR39, UR4, -0x5, UR39 ;  /* 0xfffffffb042778a4 */ /* 0x000fe4000f8e0227 */
[----:B------:R-:W-:-:S04]  /*2010*/  ULOP3.LUT UR38, UR38, UR6, URZ, 0x3c, !UPT ;  /* 0x0000000626267292 */ /* 0x000fc8000f8e3c3f */
[----:B------:R-:W-:Y:S01]  /*2020*/  @UP1 ULOP3.LUT UR38, UR38, 0x1, UR4, 0x78, !UPT ;  /* 0x0000000126261892 */ /* 0x000fe2000f8e7804 */
[----:B-12---:R-:W-:Y:S11]  /*2030*/  @!P0 BRA `(.L_x_35) ;  /* 0x0000009400a48947 */ /* 0x006ff60003800000 */
.L_x_318:
[----:B------:R-:W-:Y:S01]  /*2040*/  IMAD.SHL.U32 R14, R19, 0x40, RZ ;  /* 0x00000040130e7824 */ /* 0x000fe200078e00ff */
[----:B------:R-:W-:Y:S01]  /*2050*/  ULDC UR6, c[0x0][0x284] ;  /* 0x0000a10000067ab9 */ /* 0x000fe20000000800 */
[----:B0-----:R-:W-:Y:S01]  /*2060*/  IMAD.SHL.U32 R12, R22, 0x100, RZ ;  /* 0x00000100160c7824 */ /* 0x001fe200078e00ff */
[----:B------:R-:W-:Y:S01]  /*2070*/  SHF.R.S32.HI R165, RZ, 0x1f, R2 ;  /* 0x0000001fffa57819 */ /* 0x000fe20000011402 */
[----:B------:R-:W-:Y:S01]  /*2080*/  ULDC.64 UR4, c[0x0][0x5d0] ;  /* 0x0001740000047ab9 */ /* 0x000fe20000000a00 */
[----:B------:R-:W-:Y:S01]  /*2090*/  ISETP.GE.AND P0, PT, R14, UR6, PT ;  /* 0x000000060e007c0c */ /* 0x000fe2000bf06270 */
[----:B------:R-:W-:Y:S01]  /*20a0*/  IMAD.WIDE.U32 R4, R2, UR4, R8 ;  /* 0x0000000402047c25 */ /* 0x000fe2000f8e0008 */
[----:B------:R-:W-:Y:S02]  /*20b0*/  SHF.R.S32.HI R13, RZ, 0x1f, R12 ;  /* 0x0000001fff0d7819 */ /* 0x000fe4000001140c */
[C---:B------:R-:W-:Y:S01]  /*20c0*/  ISETP.GE.OR P0, PT, R12.reuse, R15, P0 ;  /* 0x0000000f0c00720c */ /* 0x040fe20000706670 */
[----:B------:R-:W-:Y:S01]  /*20d0*/  IMAD R3, R165, UR4, RZ ;  /* 0x00000004a5037c24 */ /* 0x000fe2000f8e02ff */
[----:B------:R-:W-:-:S03]  /*20e0*/  IADD3 R6, P1, R12, R4, RZ ;  /* 0x000000040c067210 */ /* 0x000fc60007f3e0ff */
[----:B------:R-:W-:-:S05]  /*20f0*/  IMAD R3, R2, UR5, R3 ;  /* 0x0000000502037c24 */ /* 0x000fca000f8e0203 */
[----:B------:R-:W-:-:S03]  /*2100*/  IADD3.X R7, R13, R5, R3, P1, !PT ;  /* 0x000000050d077210 */ /* 0x000fc60000ffe403 */
[----:B------:R-:W-:Y:S05]  /*2110*/  @P0 BRA `(.L_x_36) ;  /* 0x0000007c00040947 */ /* 0x000fea0003800000 */
[----:B------:R-:W0:Y:S01]  /*2120*/  LDC.64 R10, c[0x0][0x5c8] ;  /* 0x00017200ff0a7b82 */ /* 0x000e220000000a00 */
[----:B-----5:R-:W-:Y:S01]  /*2130*/  FSETP.NEU.AND P0, PT, R155, RZ, PT ;  /* 0x000000ff9b00720b */ /* 0x020fe20003f0d000 */
[----:B------:R-:W-:Y:S01]  /*2140*/  IMAD R3, R158, -0x2, R15 ;  /* 0xfffffffe9e037824 */ /* 0x000fe200078e020f */
[----:B------:R-:W-:Y:S01]  /*2150*/  BSSY B0, `(.L_x_36) ;  /* 0x00007bd000007945 */ /* 0x000fe20003800000 */
[----:B------:R-:W-:-:S04]  /*2160*/  IMAD.WIDE R166, R19, 0x40, R156 ;  /* 0x0000004013a67825 */ /* 0x000fc800078e029c */
[----:B-1----:R-:W-:Y:S02]  /*2170*/  IMAD.IADD R0, R3, 0x1, -R12 ;  /* 0x0000000103007824 */ /* 0x002fe400078e0a0c */
[----:B------:R-:W-:-:S03]  /*2180*/  IMAD.IADD R3, R163, 0x1, -R14 ;  /* 0x00000001a3037824 */ /* 0x000fc600078e0a0e */
[----:B------:R-:W-:-:S04]  /*2190*/  ISETP.GT.AND P2, PT, R0, RZ, PT ;  /* 0x000000ff0000720c */ /* 0x000fc80003f44270 */
[----:B------:R-:W-:Y:S01]  /*21a0*/  ISETP.GT.AND P1, PT, R3, RZ, P2 ;  /* 0x000000ff0300720c */ /* 0x000fe20001724270 */
[-C--:B0-----:R-:W-:Y:S02]  /*21b0*/  IMAD R4, R167, R10.reuse, RZ ;  /* 0x0000000aa7047224 */ /* 0x081fe400078e02ff */
[----:B------:R-:W-:-:S04]  /*21c0*/  IMAD.WIDE.U32 R6, R166, R10, R6 ;  /* 0x0000000aa6067225 */ /* 0x000fc800078e0006 */
[----:B------:R-:W-:-:S04]  /*21d0*/  IMAD R5, R166, R11, R4 ;  /* 0x0000000ba6057224 */ /* 0x000fc800078e0204 */
[----:B------:R-:W-:Y:S01]  /*21e0*/  IMAD.IADD R179, R7, 0x1, R5 ;  /* 0x0000000107b37824 */ /* 0x000fe200078e0205 */
[----:B------:R-:W-:Y:S06]  /*21f0*/  @!P0 BRA `(.L_x_37) ;  /* 0x0000005400988947 */ /* 0x000fec0003800000 */
[----:B------:R-:W0:Y:S01]  /*2200*/  LDC.64 R20, c[0x0][0x5b8] ;  /* 0x00016e00ff147b82 */ /* 0x000e220000000a00 */
[----:B------:R-:W-:-:S07]  /*2210*/  ULDC.64 UR4, c[0x0][0x5c0] ;  /* 0x0001700000047ab9 */ /* 0x000fce0000000a00 */
[----:B------:R-:W1:Y:S08]  /*2220*/  LDC.64 R168, c[0x0][0x5b0] ;  /* 0x00016c00ffa87b82 */ /* 0x000e700000000a00 */
[----:B------:R-:W2:Y:S01]  /*2230*/  LDC.64 R14, c[0x0][0x5a8] ;  /* 0x00016a00ff0e7b82 */ /* 0x000ea20000000a00 */
[-C--:B0-----:R-:W-:Y:S02]  /*2240*/  IMAD R7, R165, R20.reuse, RZ ;  /* 0x00000014a5077224 */ /* 0x081fe400078e02ff */
[----:B------:R-:W-:-:S04]  /*2250*/  IMAD.WIDE.U32 R4, R2, R20, R8 ;  /* 0x0000001402047225 */ /* 0x000fc800078e0008 */
[----:B------:R-:W-:Y:S01]  /*2260*/  IMAD R177, R2, R21, R7 ;  /* 0x0000001502b17224 */ /* 0x000fe200078e0207 */
[----:B------:R-:W-:Y:S01]  /*2270*/  IADD3 R164, P0, R12, R4, RZ ;  /* 0x000000040ca47210 */ /* 0x000fe20007f1e0ff */
[----:B-1----:R-:W-:-:S03]  /*2280*/  IMAD R4, R167, R168, RZ ;  /* 0x000000a8a7047224 */ /* 0x002fc600078e02ff */
[----:B------:R-:W-:Y:S01]  /*2290*/  IADD3.X R165, R13, R5, R177, P0, !PT ;  /* 0x000000050da57210 */ /* 0x000fe200007fe4b1 */
[C---:B------:R-:W-:Y:S02]  /*22a0*/  IMAD R21, R166.reuse, R169, R4 ;  /* 0x000000a9a6157224 */ /* 0x040fe400078e0204 */
[----:B------:R-:W-:-:S04]  /*22b0*/  IMAD.WIDE.U32 R4, R166, R168, R164 ;  /* 0x000000a8a6047225 */ /* 0x000fc800078e00a4 */
[----:B------:R-:W-:Y:S01]  /*22c0*/  IMAD.IADD R5, R5, 0x1, R21 ;  /* 0x0000000105057824 */ /* 0x000fe200078e0215 */
[----:B--2---:R-:W-:-:S04]  /*22d0*/  LEA R170, P0, R4, R14, 0x1 ;  /* 0x0000000e04aa7211 */ /* 0x004fc800078008ff */
[----:B------:R-:W-:-:S05]  /*22e0*/  LEA.HI.X R171, R4, R15, R5, 0x1, P0 ;  /* 0x0000000f04ab7211 */ /* 0x000fca00000f0c05 */
[----:B------:R0:W2:Y:S01]  /*22f0*/  @P1 LDG.E.LTC128B.U16 R19, desc[UR36][R170.64] ;  /* 0x00000024aa131981 */ /* 0x0000a2000c1e1520 */
[----:B------:R-:W-:Y:S01]  /*2300*/  IMAD.WIDE.U32 R4, R166, R168, R12 ;  /* 0x000000a8a6047225 */ /* 0x000fe200078e000c */
[----:B------:R-:W-:Y:S02]  /*2310*/  BSSY B1, `(.L_x_38) ;  /* 0x0000014000017945 */ /* 0x000fe40003800000 */
[----:B------:R-:W-:-:S04]  /*2320*/  IADD3 R172, P0, R8, R4, RZ ;  /* 0x0000000408ac7210 */ /* 0x000fc80007f1e0ff */
[----:B------:R-:W-:Y:S01]  /*2330*/  IADD3.X R173, R9, R21, R5, P0, !PT ;  /* 0x0000001509ad7210 */ /* 0x000fe200007fe405 */
[C---:B0-----:R-:W-:Y:S01]  /*2340*/  IMAD.SHL.U32 R170, R168.reuse, 0x8, RZ ;  /* 0x00000008a8aa7824 */ /* 0x041fe200078e00ff */
[----:B------:R-:W-:Y:S01]  /*2350*/  SHF.L.U64.HI R171, R168, 0x3, R169 ;  /* 0x00000003a8ab7819 */ /* 0x000fe200000102a9 */
[----:B------:R-:W-:-:S04]  /*2360*/  IMAD.WIDE.U32 R172, R2, R20, R172 ;  /* 0x0000001402ac7225 */ /* 0x000fc800078e00ac */
[----:B------:R-:W-:Y:S02]  /*2370*/  IMAD.IADD R7, R177, 0x1, R173 ;  /* 0x00000001b1077824 */ /* 0x000fe400078e02ad */
[----:B--2---:R-:W-:-:S04]  /*2380*/  IMAD.U32 R4, R19, 0x10000, RZ ;  /* 0x0001000013047824 */ /* 0x004fc800078e00ff */
[----:B------:R-:W-:Y:S01]  /*2390*/  FMUL R5, R4, R155 ;  /* 0x0000009b04057220 */ /* 0x000fe20000400000 */
[----:B------:R-:W-:-:S03]  /*23a0*/  LEA R4, P0, R6, UR4, 0x1 ;  /* 0x0000000406047c11 */ /* 0x000fc6000f8008ff */
[----:B------:R-:W-:Y:S01]  /*23b0*/  FFMA R24, R24, R154, R5 ;  /* 0x0000009a18187223 */ /* 0x000fe20000000005 */
[----:B------:R-:W-:Y:S02]  /*23c0*/  LEA.HI.X R5, R6, UR5, R179, 0x1, P0 ;  /* 0x0000000506057c11 */ /* 0x000fe400080f0cb3 */
[----:B------:R-:W-:Y:S02]  /*23d0*/  ISETP.GT.AND P0, PT, R0, 0x1, PT ;  /* 0x000000010000780c */ /* 0x000fe40003f04270 */
[----:B------:R-:W-:Y:S02]  /*23e0*/  F2FP.BF16.F32.PACK_AB R24, RZ, R24 ;  /* 0x00000018ff18723e */ /* 0x000fe400000010ff */
[----:B------:R-:W-:Y:S02]  /*23f0*/  ISETP.GT.AND P3, PT, R3, RZ, P0 ;  /* 0x000000ff0300720c */ /* 0x000fe40000764270 */
[C---:B------:R-:W-:Y:S01]  /*2400*/  LEA R6, P4, R172.reuse, R14, 0x1 ;  /* 0x0000000eac067211 */ /* 0x040fe200078808ff */
[----:B------:R0:W-:Y:S03]  /*2410*/  @P1 STG.E.U16 desc[UR36][R4.64], R24 ;  /* 0x0000001804001986 */ /* 0x0001e6000c101524 */
[----:B------:R-:W-:-:S07]  /*2420*/  LEA.HI.X R7, R172, R15, R7, 0x1, P4 ;  /* 0x0000000fac077211 */ /* 0x000fce00020f0c07 */
[----:B------:R-:W-:Y:S05]  /*2430*/  @!P3 BRA `(.L_x_39) ;  /* 0x000000000004b947 */ /* 0x000fea0003800000 */
[----:B------:R1:W5:Y:S02]  /*2440*/  LDG.E.LTC128B.U16 R19, desc[UR36][R6.64+0x2] ;  /* 0x0000022406137981 */ /* 0x000364000c1e1520 */
.L_x_39:
[----:B------:R-:W-:Y:S05]  /*2450*/  BSYNC B1 ;  /* 0x0000000000017941 */ /* 0x000fea0003800000 */
.L_x_38:
[----:B------:R-:W-:Y:S01]  /*2460*/  IMAD.WIDE.U32 R170, R166, R168, R170 ;  /* 0x000000a8a6aa7225 */ /* 0x000fe200078e00aa */
[----:B------:R-:W-:-:S03]  /*2470*/  ISETP.GT.AND P2, PT, R3, 0x8, P2 ;  /* 0x000000080300780c */ /* 0x000fc60001744270 */
[----:B-----5:R-:W-:Y:S02]  /*2480*/  IMAD.U32 R22, R19, 0x10000, RZ ;  /* 0x0001000013167824 */ /* 0x020fe400078e00ff */
[----:B------:R-:W-:Y:S01]  /*2490*/  IMAD.IADD R167, R21, 0x1, R171 ;  /* 0x0000000115a77824 */ /* 0x000fe200078e02ab */
[----:B------:R-:W-:Y:S01]  /*24a0*/  IADD3 R21, P1, R164, R170, RZ ;  /* 0x000000aaa4157210 */ /* 0x000fe20007f3e0ff */
[----:B------:R-:W-:-:S04]  /*24b0*/  FMUL R22, R22, R155 ;  /* 0x0000009b16167220 */ /* 0x000fc80000400000 */
[----:B------:R-:W-:Y:S01]  /*24c0*/  FFMA R22, R25, R154, R22 ;  /* 0x0000009a19167223 */ /* 0x000fe20000000016 */
[----:B------:R-:W-:Y:S01]  /*24d0*/  IMAD.X R164, R167, 0x1, R165, P1 ;  /* 0x00000001a7a47824 */ /* 0x000fe200008e06a5 */
[----:B0-----:R-:W-:-:S03]  /*24e0*/  LEA R24, P1, R21, R14, 0x1 ;  /* 0x0000000e15187211 */ /* 0x001fc600078208ff */
[----:B------:R-:W-:Y:S02]  /*24f0*/  F2FP.BF16.F32.PACK_AB R22, RZ, R22 ;  /* 0x00000016ff16723e */ /* 0x000fe400000010ff */
[----:B------:R-:W-:-:S03]  /*2500*/  LEA.HI.X R25, R21, R15, R164, 0x1, P1 ;  /* 0x0000000f15197211 */ /* 0x000fc600008f0ca4 */
[----:B------:R0:W-:Y:S04]  /*2510*/  @P3 STG.E.U16 desc[UR36][R4.64+0x2], R22 ;  /* 0x0000021604003986 */ /* 0x0001e8000c101524 */
[----:B------:R-:W2:Y:S01]  /*2520*/  @P2 LDG.E.LTC128B.U16 R19, desc[UR36][R24.64] ;  /* 0x0000002418132981 */ /* 0x000ea2000c1e1520 */
[----:B------:R-:W-:Y:S01]  /*2530*/  IADD3 R8, P1, P3, R8, R170, R12 ;  /* 0x000000aa08087210 */ /* 0x000fe20007b3e00c */
[----:B------:R-:W-:Y:S01]  /*2540*/  BSSY B1, `(.L_x_40) ;  /* 0x0000011000017945 */ /* 0x000fe20003800000 */
[C---:B------:R-:W-:Y:S02]  /*2550*/  SHF.L.U64.HI R11, R10.reuse, 0x4, R11 ;  /* 0x000000040a0b7819 */ /* 0x040fe4000001020b */
[----:B------:R-:W-:Y:S02]  /*2560*/  IADD3.X R9, R9, R167, R13, P1, P3 ;  /* 0x000000a709097210 */ /* 0x000fe40000fe640d */
[----:B------:R-:W-:-:S02]  /*2570*/  LEA R10, P1, R10, R4, 0x4 ;  /* 0x000000040a0a7211 */ /* 0x000fc400078220ff */
[----:B------:R-:W-:Y:S01]  /*2580*/  ISETP.GT.AND P0, PT, R3, 0x8, P0 ;  /* 0x000000080300780c */ /* 0x000fe20000704270 */
[----:B------:R-:W-:-:S04]  /*2590*/  IMAD.WIDE.U32 R20, R2, R20, R8 ;  /* 0x0000001402147225 */ /* 0x000fc800078e0008 */
[----:B------:R-:W-:Y:S01]  /*25a0*/  IMAD.X R11, R11, 0x1, R5, P1 ;  /* 0x000000010b0b7824 */ /* 0x000fe200008e0605 */
[----:B------:R-:W-:Y:S01]  /*25b0*/  LEA R8, P3, R20, R14, 0x1 ;  /* 0x0000000e14087211 */ /* 0x000fe200078608ff */
[----:B------:R-:W-:-:S05]  /*25c0*/  IMAD.IADD R2, R177, 0x1, R21 ;  /* 0x00000001b1027824 */ /* 0x000fca00078e0215 */
[----:B------:R-:W-:Y:S01]  /*25d0*/  LEA.HI.X R9, R20, R15, R2, 0x1, P3 ;  /* 0x0000000f14097211 */ /* 0x000fe200018f0c02 */
[----:B--2---:R-:W-:-:S04]  /*25e0*/  IMAD.U32 R12, R19, 0x10000, RZ ;  /* 0x00010000130c7824 */ /* 0x004fc800078e00ff */
[----:B------:R-:W-:-:S04]  /*25f0*/  FMUL R13, R12, R155 ;  /* 0x0000009b0c0d7220 */ /* 0x000fc80000400000 */
[----:B------:R-:W-:-:S05]  /*2600*/  FFMA R13, R26, R154, R13 ;  /* 0x0000009a1a0d7223 */ /* 0x000fca000000000d */
[----:B------:R-:W-:-:S05]  /*2610*/  F2FP.BF16.F32.PACK_AB R13, RZ, R13 ;  /* 0x0000000dff0d723e */ /* 0x000fca00000010ff */
[----:B------:R0:W-:Y:S01]  /*2620*/  @P2 STG.E.U16 desc[UR36][R10.64], R13 ;  /* 0x0000000d0a002986 */ /* 0x0001e2000c101524 */
[----:B------:R-:W-:Y:S05]  /*2630*/  @!P0 BRA `(.L_x_41) ;  /* 0x0000000000048947 */ /* 0x000fea0003800000 */
[----:B------:R2:W5:Y:S02]  /*2640*/  LDG.E.LTC128B.U16 R19, desc[UR36][R8.64+0x2] ;  /* 0x0000022408137981 */ /* 0x000564000c1e1520 */
.L_x_41:
[----:B------:R-:W-:Y:S05]  /*2650*/  BSYNC B1 ;  /* 0x0000000000017941 */ /* 0x000fea0003800000 */
.L_x_40:
[----:B-----5:R-:W-:Y:S01]  /*2660*/  IMAD.U32 R2, R19, 0x10000, RZ ;  /* 0x0001000013027824 */ /* 0x020fe200078e00ff */
[----:B------:R-:W-:Y:S01]  /*2670*/  ISETP.GT.AND P1, PT, R0, 0x8, PT ;  /* 0x000000080000780c */ /* 0x000fe20003f24270 */
[----:B------:R-:W-:Y:S02]  /*2680*/  BSSY B1, `(.L_x_42) ;  /* 0x0000008000017945 */ /* 0x000fe40003800000 */
[----:B------:R-:W-:Y:S01]  /*2690*/  FMUL R2, R2, R155 ;  /* 0x0000009b02027220 */ /* 0x000fe20000400000 */
[----:B------:R-:W-:-:S03]  /*26a0*/  ISETP.GT.AND P2, PT, R3, RZ, P1 ;  /* 0x000000ff0300720c */ /* 0x000fc60000f44270 */
[----:B------:R-:W-:-:S05]  /*26b0*/  FFMA R2, R27, R154, R2 ;  /* 0x0000009a1b027223 */ /* 0x000fca0000000002 */
[----:B------:R-:W-:-:S05]  /*26c0*/  F2FP.BF16.F32.PACK_AB R2, RZ, R2 ;  /* 0x00000002ff02723e */ /* 0x000fca00000010ff */
[----:B------:R3:W-:Y:S01]  /*26d0*/  @P0 STG.E.U16 desc[UR36][R10.64+0x2], R2 ;  /* 0x000002020a000986 */ /* 0x0007e2000c101524 */
[----:B------:R-:W-:Y:S05]  /*26e0*/  @!P2 BRA `(.L_x_43) ;  /* 0x000000000004a947 */ /* 0x000fea0003800000 */
[----:B------:R4:W5:Y:S02]  /*26f0*/  LDG.E.LTC128B.U16 R19, desc[UR36][R6.64+0x10] ;  /* 0x0000102406137981 */ /* 0x000964000c1e1520 */
.L_x_43:
[----:B------:R-:W-:Y:S05]  /*2700*/  BSYNC B1 ;  /* 0x0000000000017941 */ /* 0x000fea0003800000 */
.L_x_42:
[----:B---3-5:R-:W-:Y:S01]  /*2710*/  IMAD.U32 R2, R19, 0x10000, RZ ;  /* 0x0001000013027824 */ /* 0x028fe200078e00ff */
[----:B------:R-:W-:Y:S01]  /*2720*/  ISETP.GT.AND P0, PT, R0, 0x9, PT ;  /* 0x000000090000780c */ /* 0x000fe20003f04270 */
[----:B------:R-:W-:Y:S02]  /*2730*/  BSSY B1, `(.L_x_44) ;  /* 0x0000008000017945 */ /* 0x000fe40003800000 */
[----:B0-----:R-:W-:Y:S01]  /*2740*/  FMUL R13, R2, R155 ;  /* 0x0000009b020d7220 */ /* 0x001fe20000400000 */
[----:B------:R-:W-:-:S03]  /*2750*/  ISETP.GT.AND P3, PT, R3, RZ, P0 ;  /* 0x000000ff0300720c */ /* 0x000fc60000764270 */
[----:B------:R-:W-:-:S05]  /*2760*/  FFMA R13, R28, R154, R13 ;  /* 0x0000009a1c0d7223 */ /* 0x000fca000000000d */
[----:B------:R-:W-:-:S05]  /*2770*/  F2FP.BF16.F32.PACK_AB R13, RZ, R13 ;  /* 0x0000000dff0d723e */ /* 0x000fca00000010ff */
[----:B------:R0:W-:Y:S01]  /*2780*/  @P2 STG.E.U16 desc[UR36][R4.64+0x10], R13 ;  /* 0x0000100d04002986 */ /* 0x0001e2000c101524 */
[----:B------:R-:W-:Y:S05]  /*2790*/  @!P3 BRA `(.L_x_45) ;  /* 0x000000000004b947 */ /* 0x000fea0003800000 */
[----:B------:R3:W5:Y:S02]  /*27a0*/  LDG.E.LTC128B.U16 R19, desc[UR36][R6.64+0x12] ;  /* 0x0000122406137981 */ /* 0x000764000c1e1520 */
.L_x_45:
[----:B------:R-:W-:Y:S05]  /*27b0*/  BSYNC B1 ;  /* 0x0000000000017941 */ /* 0x000fea0003800000 */
.L_x_44:
[----:B-----5:R-:W-:Y:S01]  /*27c0*/  IMAD.U32 R2, R19, 0x10000, RZ ;  /* 0x0001000013027824 */ /* 0x020fe200078e00ff */
[----:B------:R-:W-:Y:S01]  /*27d0*/  ISETP.GT.AND P1, PT, R3, 0x8, P1 ;  /* 0x000000080300780c */ /* 0x000fe20000f24270 */
[----:B------:R-:W-:Y:S02]  /*27e0*/  BSSY B1, `(.L_x_46) ;  /* 0x0000007000017945 */ /* 0x000fe40003800000 */
[----:B------:R-:W-:-:S04]  /*27f0*/  FMUL R2, R2, R155 ;  /* 0x0000009b02027220 */ /* 0x000fc80000400000 */
[----:B------:R-:W-:-:S05]  /*2800*/  FFMA R2, R29, R154, R2 ;  /* 0x0000009a1d027223 */ /* 0x000fca0000000002 */
[----:B------:R-:W-:-:S05]  /*2810*/  F2FP.BF16.F32.PACK_AB R2, RZ, R2 ;  /* 0x00000002ff02723e */ /* 0x000fca00000010ff */
[----:B------:R0:W-:Y:S01]  /*2820*/  @P3 STG.E.U16 desc[UR36][R4.64+0x12], R2 ;  /* 0x0000120204003986 */ /* 0x0001e2000c101524 */
[----:B------:R-:W-:Y:S05]  /*2830*/  @!P1 BRA `(.L_x_47) ;  /* 0x0000000000049947 */ /* 0x000fea0003800000 */
[----:B------:R0:W5:Y:S02]  /*2840*/  LDG.E.LTC128B.U16 R19, desc[UR36][R8.64+0x10] ;  /* 0x0000102408137981 */ /* 0x000164000c1e1520 */
.L_x_47:
[----:B------:R-:W-:Y:S05]  /*2850*/  BSYNC B1 ;  /* 0x0000000000017941 */ /* 0x000fea0003800000 */
.L_x_46:
[----:B0----5:R-:W-:Y:S01]  /*2860*/  IMAD.U32 R2, R19, 0x10000, RZ ;  /* 0x0001000013027824 */ /* 0x021fe200078e00ff */
        /* <DEDUP_REMOVED lines=8> */
.L_x_49:
[----:B------:R-:W-:Y:S05]  /*28f0*/  BSYNC B1 ;  /* 0x0000000000017941 */ /* 0x000fea0003800000 */
.L_x_48:
        /* <DEDUP_REMOVED lines=10> */
.L_x_51:
[----:B------:R-:W-:Y:S05]  /*29a0*/  BSYNC B1 ;  /* 0x0000000000017941 */ /* 0x000fea0003800000 */
.L_x_50:
[----:B0----5:R-:W-:Y:S01]  /*29b0*/  IMAD.U32 R2, R19, 0x10000, RZ ;  /* 0x0001000013027824 */ /* 0x021fe200078e00ff */
        /* <DEDUP_REMOVED lines=9> */
.L_x_53:
[----:B------:R-:W-:Y:S05]  /*2a50*/  BSYNC B1 ;  /* 0x0000000000017941 */ /* 0x000fea0003800000 */
.L_x_52:
        /* <DEDUP_REMOVED lines=9> */
.L_x_55:
[----:B------:R-:W-:Y:S05]  /*2af0*/  BSYNC B1 ;  /* 0x0000000000017941 */ /* 0x000fea0003800000 */
.L_x_54:
        /* <DEDUP_REMOVED lines=9> */
.L_x_57:
[----:B------:R-:W-:Y:S05]  /*2b90*/  BSYNC B1 ;  /* 0x0000000000017941 */ /* 0x000fea0003800000 */
.L_x_56:
        /* <DEDUP_REMOVED lines=10> */
.L_x_59:
[----:B------:R-:W-:Y:S05]  /*2c40*/  BSYNC B1 ;  /* 0x0000000000017941 */ /* 0x000fea0003800000 */
.L_x_58:
        /* <DEDUP_REMOVED lines=10> */
.L_x_61:
[----:B------:R-:W-:Y:S05]  /*2cf0*/  BSYNC B1 ;  /* 0x0000000000017941 */ /* 0x000fea0003800000 */
.L_x_60:
        /* <DEDUP_REMOVED lines=9> */
.L_x_63:
[----:B------:R-:W-:Y:S05]  /*2d90*/  BSYNC B1 ;  /* 0x0000000000017941 */ /* 0x000fea0003800000 */
.L_x_62:
        /* <DEDUP_REMOVED lines=9> */
.L_x_65:
[----:B------:R-:W-:Y:S05]  /*2e30*/  BSYNC B1 ;  /* 0x0000000000017941 */ /* 0x000fea0003800000 */
.L_x_64:
        /* <DEDUP_REMOVED lines=10> */
.L_x_67:
[----:B------:R-:W-:Y:S05]  /*2ee0*/  BSYNC B1 ;  /* 0x0000000000017941 */ /* 0x000fea0003800000 */
.L_x_66:
        /* <DEDUP_REMOVED lines=10> */
.L_x_69:
[----:B------:R-:W-:Y:S05]  /*2f90*/  BSYNC B1 ;  /* 0x0000000000017941 */ /* 0x000fea0003800000 */
.L_x_68:
        /* <DEDUP_REMOVED lines=9> */
.L_x_71:
[----:B------:R-:W-:Y:S05]  /*3030*/  BSYNC B1 ;  /* 0x0000000000017941 */ /* 0x000fea0003800000 */
.L_x_70:
        /* <DEDUP_REMOVED lines=9> */
.L_x_73:
[----:B------:R-:W-:Y:S05]  /*30d0*/  BSYNC B1 ;  /* 0x0000000000017941 */ /* 0x000fea0003800000 */
.L_x_72:
        /* <DEDUP_REMOVED lines=10> */
.L_x_75:
[----:B------:R-:W-:Y:S05]  /*3180*/  BSYNC B1 ;  /* 0x0000000000017941 */ /* 0x000fea0003800000 */
.L_x_74:
        /* <DEDUP_REMOVED lines=10> */
.L_x_77:
[----:B------:R-:W-:Y:S05]  /*3230*/  BSYNC B1 ;  /* 0x0000000000017941 */ /* 0x000fea0003800000 */
.L_x_76:
        /* <DEDUP_REMOVED lines=9> */
.L_x_79:
[----:B------:R-:W-:Y:S05]  /*32d0*/  BSYNC B1 ;  /* 0x0000000000017941 */ /* 0x000fea0003800000 */
.L_x_78:
        /* <DEDUP_REMOVED lines=9> */
.L_x_81:
[----:B------:R-:W-:Y:S05]  /*3370*/  BSYNC B1 ;  /* 0x0000000000017941 */ /* 0x000fea0003800000 */
.L_x_80:
        /* <DEDUP_REMOVED lines=10> */
.L_x_83:
[----:B------:R-:W-:Y:S05]  /*3420*/  BSYNC B1 ;  /* 0x0000000000017941 */ /* 0x000fea0003800000 */
.L_x_82:
        /* <DEDUP_REMOVED lines=10> */
.L_x_85:
[----:B------:R-:W-:Y:S05]  /*34d0*/  BSYNC B1 ;  /* 0x0000000000017941 */ /* 0x000fea0003800000 */
.L_x_84:
        /* <DEDUP_REMOVED lines=9> */
.L_x_87:
[----:B------:R-:W-:Y:S05]  /*3570*/  BSYNC B1 ;  /* 0x0000000000017941 */ /* 0x000fea0003800000 */
.L_x_86:
        /* <DEDUP_REMOVED lines=9> */
.L_x_89:
[----:B------:R-:W-:Y:S05]  /*3610*/  BSYNC B1 ;  /* 0x0000000000017941 */ /* 0x000fea0003800000 */
.L_x_88:
        /* <DEDUP_REMOVED lines=10> */
.L_x_91:
[----:B------:R-:W-:Y:S05]  /*36c0*/  BSYNC B1 ;  /* 0x0000000000017941 */ /* 0x000fea0003800000 */
.L_x_90:
        /* <DEDUP_REMOVED lines=10> */
.L_x_93:
[----:B------:R-:W-:Y:S05]  /*3770*/  BSYNC B1 ;  /* 0x0000000000017941 */ /* 0x000fea0003800000 */
.L_x_92:
        /* <DEDUP_REMOVED lines=9> */
.L_x_95:
[----:B------:R-:W-:Y:S05]  /*3810*/  BSYNC B1 ;  /* 0x0000000000017941 */ /* 0x000fea0003800000 */
.L_x_94:
        /* <DEDUP_REMOVED lines=9> */
.L_x_97:
[----:B------:R-:W-:Y:S05]  /*38b0*/  BSYNC B1 ;  /* 0x0000000000017941 */ /* 0x000fea0003800000 */
.L_x_96:
        /* <DEDUP_REMOVED lines=10> */
.L_x_99:
[----:B------:R-:W-:Y:S05]  /*3960*/  BSYNC B1 ;  /* 0x0000000000017941 */ /* 0x000fea0003800000 */
.L_x_98:
        /* <DEDUP_REMOVED lines=10> */
.L_x_101:
[----:B------:R-:W-:Y:S05]  /*3a10*/  BSYNC B1 ;  /* 0x0000000000017941 */ /* 0x000fea0003800000 */
.L_x_100:
        /* <DEDUP_REMOVED lines=9> */
.L_x_103:
[----:B------:R-:W-:Y:S05]  /*3ab0*/  BSYNC B1 ;  /* 0x0000000000017941 */ /* 0x000fea0003800000 */
.L_x_102:
        /* <DEDUP_REMOVED lines=9> */
.L_x_105:
[----:B------:R-:W-:Y:S05]  /*3b50*/  BSYNC B1 ;  /* 0x0000000000017941 */ /* 0x000fea0003800000 */
.L_x_104:
        /* <DEDUP_REMOVED lines=10> */
.L_x_107:
[----:B------:R-:W-:Y:S05]  /*3c00*/  BSYNC B1 ;  /* 0x0000000000017941 */ /* 0x000fea0003800000 */
.L_x_106:
        /* <DEDUP_REMOVED lines=10> */
.L_x_109:
[----:B------:R-:W-:Y:S05]  /*3cb0*/  BSYNC B1 ;  /* 0x0000000000017941 */ /* 0x000fea0003800000 */
.L_x_108:
        /* <DEDUP_REMOVED lines=9> */
.L_x_111:
[----:B------:R-:W-:Y:S05]  /*3d50*/  BSYNC B1 ;  /* 0x0000000000017941 */ /* 0x000fea0003800000 */
.L_x_110:
        /* <DEDUP_REMOVED lines=9> */
.L_x_113:
[----:B------:R-:W-:Y:S05]  /*3df0*/  BSYNC B1 ;  /* 0x0000000000017941 */ /* 0x000fea0003800000 */
.L_x_112:
        /* <DEDUP_REMOVED lines=10> */
.L_x_115:
[----:B------:R-:W-:Y:S05]  /*3ea0*/  BSYNC B1 ;  /* 0x0000000000017941 */ /* 0x000fea0003800000 */
.L_x_114:
        /* <DEDUP_REMOVED lines=10> */
.L_x_117:
[----:B------:R-:W-:Y:S05]  /*3f50*/  BSYNC B1 ;  /* 0x0000000000017941 */ /* 0x000fea0003800000 */
.L_x_116:
        /* <DEDUP_REMOVED lines=9> */
.L_x_119:
[----:B------:R-:W-:Y:S05]  /*3ff0*/  BSYNC B1 ;  /* 0x0000000000017941 */ /* 0x000fea0003800000 */
.L_x_118:
        /* <DEDUP_REMOVED lines=9> */
.L_x_121:
[----:B------:R-:W-:Y:S05]  /*4090*/  BSYNC B1 ;  /* 0x0000000000017941 */ /* 0x000fea0003800000 */
.L_x_120:
        /* <DEDUP_REMOVED lines=10> */
.L_x_123:
[----:B------:R-:W-:Y:S05]  /*4140*/  BSYNC B1 ;  /* 0x0000000000017941 */ /* 0x000fea0003800000 */
.L_x_122:
        /* <DEDUP_REMOVED lines=10> */
.L_x_125:
[----:B------:R-:W-:Y:S05]  /*41f0*/  BSYNC B1 ;  /* 0x0000000000017941 */ /* 0x000fea0003800000 */
.L_x_124:
        /* <DEDUP_REMOVED lines=9> */
.L_x_127:
[----:B------:R-:W-:Y:S05]  /*4290*/  BSYNC B1 ;  /* 0x0000000000017941 */ /* 0x000fea0003800000 */
.L_x_126:
        /* <DEDUP_REMOVED lines=9> */
.L_x_129:
[----:B------:R-:W-:Y:S05]  /*4330*/  BSYNC B1 ;  /* 0x0000000000017941 */ /* 0x000fea0003800000 */
.L_x_128:
        /* <DEDUP_REMOVED lines=10> */
.L_x_131:
[----:B------:R-:W-:Y:S05]  /*43e0*/  BSYNC B1 ;  /* 0x0000000000017941 */ /* 0x000fea0003800000 */
.L_x_130:
        /* <DEDUP_REMOVED lines=10> */
.L_x_133:
[----:B------:R-:W-:Y:S05]  /*4490*/  BSYNC B1 ;  /* 0x0000000000017941 */ /* 0x000fea0003800000 */
.L_x_132:
        /* <DEDUP_REMOVED lines=9> */
.L_x_135:
[----:B------:R-:W-:Y:S05]  /*4530*/  BSYNC B1 ;  /* 0x0000000000017941 */ /* 0x000fea0003800000 */
.L_x_134:
        /* <DEDUP_REMOVED lines=9> */
.L_x_137:
[----:B------:R-:W-:Y:S05]  /*45d0*/  BSYNC B1 ;  /* 0x0000000000017941 */ /* 0x000fea0003800000 */
.L_x_136:
        /* <DEDUP_REMOVED lines=10> */
.L_x_139:
[----:B------:R-:W-:Y:S05]  /*4680*/  BSYNC B1 ;  /* 0x0000000000017941 */ /* 0x000fea0003800000 */
.L_x_138:
        /* <DEDUP_REMOVED lines=10> */
.L_x_141:
[----:B------:R-:W-:Y:S05]  /*4730*/  BSYNC B1 ;  /* 0x0000000000017941 */ /* 0x000fea0003800000 */
.L_x_140:
        /* <DEDUP_REMOVED lines=9> */
.L_x_143:
[----:B------:R-:W-:Y:S05]  /*47d0*/  BSYNC B1 ;  /* 0x0000000000017941 */ /* 0x000fea0003800000 */
.L_x_142:
        /* <DEDUP_REMOVED lines=9> */
.L_x_145:
[----:B------:R-:W-:Y:S05]  /*4870*/  BSYNC B1 ;  /* 0x0000000000017941 */ /* 0x000fea0003800000 */
.L_x_144:
        /* <DEDUP_REMOVED lines=10> */
.L_x_147:
[----:B------:R-:W-:Y:S05]  /*4920*/  BSYNC B1 ;  /* 0x0000000000017941 */ /* 0x000fea0003800000 */
.L_x_146:
        /* <DEDUP_REMOVED lines=10> */
.L_x_149:
[----:B------:R-:W-:Y:S05]  /*49d0*/  BSYNC B1 ;  /* 0x0000000000017941 */ /* 0x000fea0003800000 */
.L_x_148:
        /* <DEDUP_REMOVED lines=9> */
.L_x_151:
[----:B------:R-:W-:Y:S05]  /*4a70*/  BSYNC B1 ;  /* 0x0000000000017941 */ /* 0x000fea0003800000 */
.L_x_150:
        /* <DEDUP_REMOVED lines=9> */
.L_x_153:
[----:B------:R-:W-:Y:S05]  /*4b10*/  BSYNC B1 ;  /* 0x0000000000017941 */ /* 0x000fea0003800000 */
.L_x_152:
        /* <DEDUP_REMOVED lines=10> */
.L_x_155:
[----:B------:R-:W-:Y:S05]  /*4bc0*/  BSYNC B1 ;  /* 0x0000000000017941 */ /* 0x000fea0003800000 */
.L_x_154:
        /* <DEDUP_REMOVED lines=10> */
.L_x_157:
[----:B------:R-:W-:Y:S05]  /*4c70*/  BSYNC B1 ;  /* 0x0000000000017941 */ /* 0x000fea0003800000 */
.L_x_156:
        /* <DEDUP_REMOVED lines=9> */
.L_x_159:
[----:B------:R-:W-:Y:S05]  /*4d10*/  BSYNC B1 ;  /* 0x0000000000017941 */ /* 0x000fea0003800000 */
.L_x_158:
        /* <DEDUP_REMOVED lines=9> */
.L_x_161:
[----:B------:R-:W-:Y:S05]  /*4db0*/  BSYNC B1 ;  /* 0x0000000000017941 */ /* 0x000fea0003800000 */
.L_x_160:
        /* <DEDUP_REMOVED lines=10> */
.L_x_163:
[----:B------:R-:W-:Y:S05]  /*4e60*/  BSYNC B1 ;  /* 0x0000000000017941 */ /* 0x000fea0003800000 */
.L_x_162:
        /* <DEDUP_REMOVED lines=10> */
.L_x_165:
[----:B------:R-:W-:Y:S05]  /*4f10*/  BSYNC B1 ;  /* 0x0000000000017941 */ /* 0x000fea0003800000 */
.L_x_164:
        /* <DEDUP_REMOVED lines=9> */
.L_x_167:
[----:B------:R-:W-:Y:S05]  /*4fb0*/  BSYNC B1 ;  /* 0x0000000000017941 */ /* 0x000fea0003800000 */
.L_x_166:
        /* <DEDUP_REMOVED lines=9> */
.L_x_169:
[----:B------:R-:W-:Y:S05]  /*5050*/  BSYNC B1 ;  /* 0x0000000000017941 */ /* 0x000fea0003800000 */
.L_x_168:
        /* <DEDUP_REMOVED lines=10> */
.L_x_171:
[----:B------:R-:W-:Y:S05]  /*5100*/  BSYNC B1 ;  /* 0x0000000000017941 */ /* 0x000fea0003800000 */
.L_x_170:
        /* <DEDUP_REMOVED lines=10> */
.L_x_173:
[----:B------:R-:W-:Y:S05]  /*51b0*/  BSYNC B1 ;  /* 0x0000000000017941 */ /* 0x000fea0003800000 */
.L_x_172:
        /* <DEDUP_REMOVED lines=9> */
.L_x_175:
[----:B------:R-:W-:Y:S05]  /*5250*/  BSYNC B1 ;  /* 0x0000000000017941 */ /* 0x000fea0003800000 */
.L_x_174:
        /* <DEDUP_REMOVED lines=9> */
.L_x_177:
[----:B------:R-:W-:Y:S05]  /*52f0*/  BSYNC B1 ;  /* 0x0000000000017941 */ /* 0x000fea0003800000 */
.L_x_176:
        /* <DEDUP_REMOVED lines=10> */
.L_x_179:
[----:B------:R-:W-:Y:S05]  /*53a0*/  BSYNC B1 ;  /* 0x0000000000017941 */ /* 0x000fea0003800000 */
.L_x_178:
        /* <DEDUP_REMOVED lines=10> */
.L_x_181:
[----:B------:R-:W-:Y:S05]  /*5450*/  BSYNC B1 ;  /* 0x0000000000017941 */ /* 0x000fea0003800000 */
.L_x_180:
        /* <DEDUP_REMOVED lines=9> */
.L_x_183:
[----:B------:R-:W-:Y:S05]  /*54f0*/  BSYNC B1 ;  /* 0x0000000000017941 */ /* 0x000fea0003800000 */
.L_x_182:
        /* <DEDUP_REMOVED lines=9> */
.L_x_185:
[----:B------:R-:W-:Y:S05]  /*5590*/  BSYNC B1 ;  /* 0x0000000000017941 */ /* 0x000fea0003800000 */
.L_x_184:
        /* <DEDUP_REMOVED lines=10> */
.L_x_187:
[----:B------:R-:W-:Y:S05]  /*5640*/  BSYNC B1 ;  /* 0x0000000000017941 */ /* 0x000fea0003800000 */
.L_x_186:
        /* <DEDUP_REMOVED lines=10> */
.L_x_189:
[----:B------:R-:W-:Y:S05]  /*56f0*/  BSYNC B1 ;  /* 0x0000000000017941 */ /* 0x000fea0003800000 */
.L_x_188:
        /* <DEDUP_REMOVED lines=9> */
.L_x_191:
[----:B------:R-:W-:Y:S05]  /*5790*/  BSYNC B1 ;  /* 0x0000000000017941 */ /* 0x000fea0003800000 */
.L_x_190:
        /* <DEDUP_REMOVED lines=9> */
.L_x_193:
[----:B------:R-:W-:Y:S05]  /*5830*/  BSYNC B1 ;  /* 0x0000000000017941 */ /* 0x000fea0003800000 */
.L_x_192:
        /* <DEDUP_REMOVED lines=10> */
.L_x_195:
[----:B------:R-:W-:Y:S05]  /*58e0*/  BSYNC B1 ;  /* 0x0000000000017941 */ /* 0x000fea0003800000 */
.L_x_194:
        /* <DEDUP_REMOVED lines=10> */
.L_x_197:
[----:B------:R-:W-:Y:S05]  /*5990*/  BSYNC B1 ;  /* 0x0000000000017941 */ /* 0x000fea0003800000 */
.L_x_196:
        /* <DEDUP_REMOVED lines=9> */
.L_x_199:
[----:B------:R-:W-:Y:S05]  /*5a30*/  BSYNC B1 ;  /* 0x0000000000017941 */ /* 0x000fea0003800000 */
.L_x_198:
        /* <DEDUP_REMOVED lines=9> */
.L_x_201:
[----:B------:R-:W-:Y:S05]  /*5ad0*/  BSYNC B1 ;  /* 0x0000000000017941 */ /* 0x000fea0003800000 */
.L_x_200:
        /* <DEDUP_REMOVED lines=10> */
.L_x_203:
[----:B------:R-:W-:Y:S05]  /*5b80*/  BSYNC B1 ;  /* 0x0000000000017941 */ /* 0x000fea0003800000 */
.L_x_202:
        /* <DEDUP_REMOVED lines=10> */
.L_x_205:
[----:B------:R-:W-:Y:S05]  /*5c30*/  BSYNC B1 ;  /* 0x0000000000017941 */ /* 0x000fea0003800000 */
.L_x_204:
        /* <DEDUP_REMOVED lines=9> */
.L_x_207:
[----:B------:R-:W-:Y:S05]  /*5cd0*/  BSYNC B1 ;  /* 0x0000000000017941 */ /* 0x000fea0003800000 */
.L_x_206:
        /* <DEDUP_REMOVED lines=9> */
.L_x_209:
[----:B------:R-:W-:Y:S05]  /*5d70*/  BSYNC B1 ;  /* 0x0000000000017941 */ /* 0x000fea0003800000 */
.L_x_208:
        /* <DEDUP_REMOVED lines=10> */
.L_x_211:
[----:B------:R-:W-:Y:S05]  /*5e20*/  BSYNC B1 ;  /* 0x0000000000017941 */ /* 0x000fea0003800000 */
.L_x_210:
        /* <DEDUP_REMOVED lines=10> */
.L_x_213:
[----:B------:R-:W-:Y:S05]  /*5ed0*/  BSYNC B1 ;  /* 0x0000000000017941 */ /* 0x000fea0003800000 */
.L_x_212:
        /* <DEDUP_REMOVED lines=9> */
.L_x_215:
[----:B------:R-:W-:Y:S05]  /*5f70*/  BSYNC B1 ;  /* 0x0000000000017941 */ /* 0x000fea0003800000 */
.L_x_214:
        /* <DEDUP_REMOVED lines=9> */
.L_x_217:
[----:B------:R-:W-:Y:S05]  /*6010*/  BSYNC B1 ;  /* 0x0000000000017941 */ /* 0x000fea0003800000 */
.L_x_216:
        /* <DEDUP_REMOVED lines=10> */
.L_x_219:
[----:B------:R-:W-:Y:S05]  /*60c0*/  BSYNC B1 ;  /* 0x0000000000017941 */ /* 0x000fea0003800000 */
.L_x_218:
        /* <DEDUP_REMOVED lines=10> */
.L_x_221:
[----:B------:R-:W-:Y:S05]  /*6170*/  BSYNC B1 ;  /* 0x0000000000017941 */ /* 0x000fea0003800000 */
.L_x_220:
        /* <DEDUP_REMOVED lines=9> */
.L_x_223:
[----:B------:R-:W-:Y:S05]  /*6210*/  BSYNC B1 ;  /* 0x0000000000017941 */ /* 0x000fea0003800000 */
.L_x_222:
        /* <DEDUP_REMOVED lines=9> */
.L_x_225:
[----:B------:R-:W-:Y:S05]  /*62b0*/  BSYNC B1 ;  /* 0x0000000000017941 */ /* 0x000fea0003800000 */
.L_x_224:
        /* <DEDUP_REMOVED lines=10> */
.L_x_227:
[----:B------:R-:W-:Y:S05]  /*6360*/  BSYNC B1 ;  /* 0x0000000000017941 */ /* 0x000fea0003800000 */
.L_x_226:
        /* <DEDUP_REMOVED lines=10> */
.L_x_229:
[----:B------:R-:W-:Y:S05]  /*6410*/  BSYNC B1 ;  /* 0x0000000000017941 */ /* 0x000fea0003800000 */
.L_x_228:
        /* <DEDUP_REMOVED lines=9> */
.L_x_231:
[----:B------:R-:W-:Y:S05]  /*64b0*/  BSYNC B1 ;  /* 0x0000000000017941 */ /* 0x000fea0003800000 */
.L_x_230:
        /* <DEDUP_REMOVED lines=9> */
.L_x_233:
[----:B------:R-:W-:Y:S05]  /*6550*/  BSYNC B1 ;  /* 0x0000000000017941 */ /* 0x000fea0003800000 */
.L_x_232:
        /* <DEDUP_REMOVED lines=10> */
.L_x_235:
[----:B------:R-:W-:Y:S05]  /*6600*/  BSYNC B1 ;  /* 0x0000000000017941 */ /* 0x000fea0003800000 */
.L_x_234:
        /* <DEDUP_REMOVED lines=10> */
.L_x_237:
[----:B------:R-:W-:Y:S05]  /*66b0*/  BSYNC B1 ;  /* 0x0000000000017941 */ /* 0x000fea0003800000 */
.L_x_236:
        /* <DEDUP_REMOVED lines=9> */
.L_x_239:
[----:B------:R-:W-:Y:S05]  /*6750*/  BSYNC B1 ;  /* 0x0000000000017941 */ /* 0x000fea0003800000 */
.L_x_238:
        /* <DEDUP_REMOVED lines=9> */
.L_x_241:
[----:B------:R-:W-:Y:S05]  /*67f0*/  BSYNC B1 ;  /* 0x0000000000017941 */ /* 0x000fea0003800000 */
.L_x_240:
        /* <DEDUP_REMOVED lines=10> */
.L_x_243:
[----:B------:R-:W-:Y:S05]  /*68a0*/  BSYNC B1 ;  /* 0x0000000000017941 */ /* 0x000fea0003800000 */
.L_x_242:
        /* <DEDUP_REMOVED lines=10> */
.L_x_245:
[----:B------:R-:W-:Y:S05]  /*6950*/  BSYNC B1 ;  /* 0x0000000000017941 */ /* 0x000fea0003800000 */
.L_x_244:
        /* <DEDUP_REMOVED lines=9> */
.L_x_247:
[----:B------:R-:W-:Y:S05]  /*69f0*/  BSYNC B1 ;  /* 0x0000000000017941 */ /* 0x000fea0003800000 */
.L_x_246:
        /* <DEDUP_REMOVED lines=9> */
.L_x_249:
[----:B------:R-:W-:Y:S05]  /*6a90*/  BSYNC B1 ;  /* 0x0000000000017941 */ /* 0x000fea0003800000 */
.L_x_248:
        /* <DEDUP_REMOVED lines=10> */
.L_x_251:
[----:B------:R-:W-:Y:S05]  /*6b40*/  BSYNC B1 ;  /* 0x0000000000017941 */ /* 0x000fea0003800000 */
.L_x_250:
        /* <DEDUP_REMOVED lines=10> */
.L_x_253:
[----:B------:R-:W-:Y:S05]  /*6bf0*/  BSYNC B1 ;  /* 0x0000000000017941 */ /* 0x000fea0003800000 */
.L_x_252:
        /* <DEDUP_REMOVED lines=9> */
.L_x_255:
[----:B------:R-:W-:Y:S05]  /*6c90*/  BSYNC B1 ;  /* 0x0000000000017941 */ /* 0x000fea0003800000 */
.L_x_254:
        /* <DEDUP_REMOVED lines=9> */
.L_x_257:
[----:B------:R-:W-:Y:S05]  /*6d30*/  BSYNC B1 ;  /* 0x0000000000017941 */ /* 0x000fea0003800000 */
.L_x_256:
        /* <DEDUP_REMOVED lines=10> */
.L_x_259:
[----:B------:R-:W-:Y:S05]  /*6de0*/  BSYNC B1 ;  /* 0x0000000000017941 */ /* 0x000fea0003800000 */
.L_x_258:
        /* <DEDUP_REMOVED lines=10> */
.L_x_261:
[----:B------:R-:W-:Y:S05]  /*6e90*/  BSYNC B1 ;  /* 0x0000000000017941 */ /* 0x000fea0003800000 */
.L_x_260:
        /* <DEDUP_REMOVED lines=9> */
.L_x_263:
[----:B------:R-:W-:Y:S05]  /*6f30*/  BSYNC B1 ;  /* 0x0000000000017941 */ /* 0x000fea0003800000 */
.L_x_262:
        /* <DEDUP_REMOVED lines=9> */
.L_x_265:
[----:B------:R-:W-:Y:S05]  /*6fd0*/  BSYNC B1 ;  /* 0x0000000000017941 */ /* 0x000fea0003800000 */
.L_x_264:
        /* <DEDUP_REMOVED lines=10> */
.L_x_267:
[----:B------:R-:W-:Y:S05]  /*7080*/  BSYNC B1 ;  /* 0x0000000000017941 */ /* 0x000fea0003800000 */
.L_x_266:
        /* <DEDUP_REMOVED lines=10> */
.L_x_269:
[----:B------:R-:W-:Y:S05]  /*7130*/  BSYNC B1 ;  /* 0x0000000000017941 */ /* 0x000fea0003800000 */
.L_x_268:
        /* <DEDUP_REMOVED lines=9> */
.L_x_271:
[----:B------:R-:W-:Y:S05]  /*71d0*/  BSYNC B1 ;  /* 0x0000000000017941 */ /* 0x000fea0003800000 */
.L_x_270:
        /* <DEDUP_REMOVED lines=9> */
.L_x_273:
[----:B------:R-:W-:Y:S05]  /*7270*/  BSYNC B1 ;  /* 0x0000000000017941 */ /* 0x000fea0003800000 */
.L_x_272:
        /* <DEDUP_REMOVED lines=10> */
.L_x_275:
[----:B------:R-:W-:Y:S05]  /*7320*/  BSYNC B1 ;  /* 0x0000000000017941 */ /* 0x000fea0003800000 */
.L_x_274:
        /* <DEDUP_REMOVED lines=10> */
.L_x_277:
[----:B------:R-:W-:Y:S05]  /*73d0*/  BSYNC B1 ;  /* 0x0000000000017941 */ /* 0x000fea0003800000 */
.L_x_276:
        /* <DEDUP_REMOVED lines=9> */
.L_x_279:
[----:B------:R-:W-:Y:S05]  /*7470*/  BSYNC B1 ;  /* 0x0000000000017941 */ /* 0x000fea0003800000 */
.L_x_278:
        /* <DEDUP_REMOVED lines=9> */
.L_x_281:
[----:B------:R-:W-:Y:S05]  /*7510*/  BSYNC B1 ;  /* 0x0000000000017941 */ /* 0x000fea0003800000 */
.L_x_280:
        /* <DEDUP_REMOVED lines=10> */
.L_x_283:
[----:B------:R-:W-:Y:S05]  /*75c0*/  BSYNC B1 ;  /* 0x0000000000017941 */ /* 0x000fea0003800000 */
.L_x_282:
        /* <DEDUP_REMOVED lines=10> */
.L_x_285:
[----:B------:R-:W-:Y:S05]  /*7670*/  BSYNC B1 ;  /* 0x0000000000017941 */ /* 0x000fea0003800000 */
.L_x_284:
        /* <DEDUP_REMOVED lines=9> */
.L_x_287:
[----:B------:R-:W-:Y:S05]  /*7710*/  BSYNC B1 ;  /* 0x0000000000017941 */ /* 0x000fea0003800000 */
.L_x_286:
[----:B0----5:R-:W-:Y:S01]  /*7720*/  IMAD.U32 R0, R19, 0x10000, RZ ;  /* 0x0001000013007824 */ /* 0x021fe200078e00ff */
[----:B------:R-:W-:Y:S01]  /*7730*/  ISETP.GT.AND P0, PT, R3, 0x8, P0 ;  /* 0x000000080300780c */ /* 0x000fe20000704270 */
[----:B------:R-:W-:Y:S01]  /*7740*/  @P1 IMAD.MOV.U32 R4, RZ, RZ, R10 ;  /* 0x000000ffff041224 */ /* 0x000fe200078e000a */
[----:B------:R-:W-:Y:S01]  /*7750*/  BSSY B1, `(.L_x_288) ;  /* 0x0000009000017945 */ /* 0x000fe20003800000 */
[----:B------:R-:W-:-:S04]  /*7760*/  FMUL R5, R0, R155 ;  /* 0x0000009b00057220 */ /* 0x000fc80000400000 */
[----:B------:R-:W-:-:S05]  /*7770*/  FFMA R5, R150, R154, R5 ;  /* 0x0000009a96057223 */ /* 0x000fca0000000005 */
[----:B------:R-:W-:-:S04]  /*7780*/  F2FP.BF16.F32.PACK_AB R5, RZ, R5 ;  /* 0x00000005ff05723e */ /* 0x000fc800000010ff */
[----:B------:R-:W-:Y:S01]  /*7790*/  PRMT R2, R5, 0x7610, R2 ;  /* 0x0000761005027816 */ /* 0x000fe20000000002 */
[----:B------:R-:W-:-:S05]  /*77a0*/  @P1 IMAD.MOV.U32 R5, RZ, RZ, R11 ;  /* 0x000000ffff051224 */ /* 0x000fca00078e000b */
[----:B------:R0:W-:Y:S01]  /*77b0*/  @P1 STG.E.U16 desc[UR36][R4.64+0x1f0], R2 ;  /* 0x0001f00204001986 */ /* 0x0001e2000c101524 */
[----:B------:R-:W-:Y:S05]  /*77c0*/  @!P0 BRA `(.L_x_289) ;  /* 0x0000000000048947 */ /* 0x000fea0003800000 */
[----:B------:R0:W5:Y:S02]  /*77d0*/  LDG.E.LTC128B.U16 R19, desc[UR36][R8.64+0x1f2] ;  /* 0x0001f22408137981 */ /* 0x000164000c1e1520 */
.L_x_289:
[----:B------:R-:W-:Y:S05]  /*77e0*/  BSYNC B1 ;  /* 0x0000000000017941 */ /* 0x000fea0003800000 */
.L_x_288:
[----:B------:R-:W-:Y:S05]  /*77f0*/  @!P0 BRA `(.L_x_290) ;  /* 0x0000002400488947 */ /* 0x000fea0003800000 */
[----:B-----5:R-:W-:-:S04]  /*7800*/  IMAD.U32 R0, R19, 0x10000, RZ ;  /* 0x0001000013007824 */ /* 0x020fc800078e00ff */
[----:B------:R-:W-:-:S04]  /*7810*/  FMUL R0, R0, R155 ;  /* 0x0000009b00007220 */ /* 0x000fc80000400000 */
[----:B------:R-:W-:-:S05]  /*7820*/  FFMA R0, R151, R154, R0 ;  /* 0x0000009a97007223 */ /* 0x000fca0000000000 */
[----:B------:R-:W-:-:S05]  /*7830*/  F2FP.BF16.F32.PACK_AB R0, RZ, R0 ;  /* 0x00000000ff00723e */ /* 0x000fca00000010ff */
[----:B------:R0:W-:Y:S01]  /*7840*/  STG.E.U16 desc[UR36][R10.64+0x1f2], R0 ;  /* 0x0001f2000a007986 */ /* 0x0001e2000c101524 */
[----:B------:R-:W-:Y:S05]  /*7850*/  BRA `(.L_x_290) ;  /* 0x0000002400307947 */ /* 0x000fea0003800000 */
.L_x_37:
[----:B------:R-:W-:Y:S01]  /*7860*/  ISETP.GT.AND P0, PT, R0, 0x1, PT ;  /* 0x000000010000780c */ /* 0x000fe20003f04270 */
[----:B------:R-:W-:Y:S01]  /*7870*/  ULDC.64 UR4, c[0x0][0x5c0] ;  /* 0x0001700000047ab9 */ /* 0x000fe20000000a00 */
[-C--:B------:R-:W-:Y:S01]  /*7880*/  FMUL R24, R24, R154.reuse ;  /* 0x0000009a18187220 */ /* 0x080fe20000400000 */
[-C--:B------:R-:W-:Y:S01]  /*7890*/  FMUL R25, R25, R154.reuse ;  /* 0x0000009a19197220 */ /* 0x080fe20000400000 */
[----:B------:R-:W-:Y:S01]  /*78a0*/  ISETP.GT.AND P3, PT, R3, RZ, P0 ;  /* 0x000000ff0300720c */ /* 0x000fe20000764270 */
[-C--:B------:R-:W-:Y:S01]  /*78b0*/  FMUL R26, R26, R154.reuse ;  /* 0x0000009a1a1a7220 */ /* 0x080fe20000400000 */
[----:B------:R-:W-:Y:S01]  /*78c0*/  LEA R4, P4, R6, UR4, 0x1 ;  /* 0x0000000406047c11 */ /* 0x000fe2000f8808ff */
[----:B------:R-:W-:Y:S01]  /*78d0*/  FMUL R27, R27, R154 ;  /* 0x0000009a1b1b7220 */ /* 0x000fe20000400000 */
[----:B------:R-:W-:Y:S01]  /*78e0*/  F2FP.BF16.F32.PACK_AB R24, RZ, R24 ;  /* 0x00000018ff18723e */ /* 0x000fe200000010ff */
[-C--:B------:R-:W-:Y:S01]  /*78f0*/  FMUL R28, R28, R154.reuse ;  /* 0x0000009a1c1c7220 */ /* 0x080fe20000400000 */
[----:B------:R-:W-:Y:S01]  /*7900*/  LEA.HI.X R5, R6, UR5, R179, 0x1, P4 ;  /* 0x0000000506057c11 */ /* 0x000fe2000a0f0cb3 */
[-C--:B------:R-:W-:Y:S01]  /*7910*/  FMUL R29, R29, R154.reuse ;  /* 0x0000009a1d1d7220 */ /* 0x080fe20000400000 */
[----:B------:R-:W-:Y:S01]  /*7920*/  F2FP.BF16.F32.PACK_AB R25, RZ, R25 ;  /* 0x00000019ff19723e */ /* 0x000fe200000010ff */
[-C--:B------:R-:W-:Y:S01]  /*7930*/  FMUL R30, R30, R154.reuse ;  /* 0x0000009a1e1e7220 */ /* 0x080fe20000400000 */
[----:B------:R-:W-:Y:S01]  /*7940*/  SHF.L.U64.HI R11, R10, 0x4, R11 ;  /* 0x000000040a0b7819 */ /* 0x000fe2000001020b */
[----:B------:R-:W-:Y:S01]  /*7950*/  @P1 STG.E.U16 desc[UR36][R4.64], R24 ;  /* 0x0000001804001986 */ /* 0x000fe2000c101524 */
[----:B------:R-:W-:Y:S01]  /*7960*/  ISETP.GT.AND P1, PT, R0, 0x8, PT ;  /* 0x000000080000780c */ /* 0x000fe20003f24270 */
[----:B------:R-:W-:Y:S01]  /*7970*/  FMUL R31, R31, R154 ;  /* 0x0000009a1f1f7220 */ /* 0x000fe20000400000 */
[C---:B------:R-:W-:Y:S01]  /*7980*/  ISETP.GT.AND P4, PT, R3.reuse, 0x8, P0 ;  /* 0x000000080300780c */ /* 0x040fe20000784270 */
[----:B------:R-:W-:Y:S01]  /*7990*/  @P3 STG.E.U16 desc[UR36][R4.64+0x2], R25 ;  /* 0x0000021904003986 */ /* 0x000fe2000c101524 */
[----:B------:R-:W-:Y:S01]  /*79a0*/  LEA R6, P3, R10, R4, 0x4 ;  /* 0x000000040a067211 */ /* 0x000fe200078620ff */
[-C--:B------:R-:W-:Y:S01]  /*79b0*/  FMUL R32, R32, R154.reuse ;  /* 0x0000009a20207220 */ /* 0x080fe20000400000 */
[----:B------:R-:W-:Y:S01]  /*79c0*/  ISETP.GT.AND P2, PT, R3, 0x8, P2 ;  /* 0x000000080300780c */ /* 0x000fe20001744270 */
[-C--:B------:R-:W-:Y:S01]  /*79d0*/  FMUL R33, R33, R154.reuse ;  /* 0x0000009a21217220 */ /* 0x080fe20000400000 */
[----:B------:R-:W-:Y:S01]  /*79e0*/  ISETP.GT.AND P0, PT, R0, 0x9, PT ;  /* 0x000000090000780c */ /* 0x000fe20003f04270 */
[----:B------:R-:W-:Y:S01]  /*79f0*/  IMAD.X R7, R11, 0x1, R5, P3 ;  /* 0x000000010b077824 */ /* 0x000fe200018e0605 */
[C---:B------:R-:W-:Y:S01]  /*7a00*/  ISETP.GT.AND P5, PT, R3.reuse, RZ, P1 ;  /* 0x000000ff0300720c */ /* 0x040fe20000fa4270 */
[-C--:B------:R-:W-:Y:S01]  /*7a10*/  FMUL R34, R34, R154.reuse ;  /* 0x0000009a22227220 */ /* 0x080fe20000400000 */
[----:B------:R-:W-:Y:S01]  /*7a20*/  ISETP.GT.AND P3, PT, R3, RZ, P0 ;  /* 0x000000ff0300720c */ /* 0x000fe20000764270 */
[----:B------:R-:W-:Y:S01]  /*7a30*/  FMUL R35, R35, R154 ;  /* 0x0000009a23237220 */ /* 0x000fe20000400000 */
[----:B------:R-:W-:Y:S01]  /*7a40*/  F2FP.BF16.F32.PACK_AB R26, RZ, R26 ;  /* 0x0000001aff1a723e */ /* 0x000fe200000010ff */
[-C--:B------:R-:W-:Y:S01]  /*7a50*/  FMUL R36, R36, R154.reuse ;  /* 0x0000009a24247220 */ /* 0x080fe20000400000 */
[----:B------:R-:W-:Y:S01]  /*7a60*/  F2FP.BF16.F32.PACK_AB R27, RZ, R27 ;  /* 0x0000001bff1b723e */ /* 0x000fe200000010ff */
[----:B------:R-:W-:Y:S01]  /*7a70*/  FMUL R37, R37, R154 ;  /* 0x0000009a25257220 */ /* 0x000fe20000400000 */
[----:B------:R-:W-:Y:S01]  /*7a80*/  F2FP.BF16.F32.PACK_AB R28, RZ, R28 ;  /* 0x0000001cff1c723e */ /* 0x000fe200000010ff */
[----:B------:R-:W-:Y:S01]  /*7a90*/  @P2 STG.E.U16 desc[UR36][R6.64], R26 ;  /* 0x0000001a06002986 */ /* 0x000fe2000c101524 */
[----:B------:R-:W-:Y:S01]  /*7aa0*/  F2FP.BF16.F32.PACK_AB R29, RZ, R29 ;  /* 0x0000001dff1d723e */ /* 0x000fe200000010ff */
[-C--:B------:R-:W-:Y:S01]  /*7ab0*/  FMUL R38, R38, R154.reuse ;  /* 0x0000009a26267220 */ /* 0x080fe20000400000 */
[----:B------:R-:W-:Y:S01]  /*7ac0*/  ISETP.GT.AND P2, PT, R3, 0x8, P1 ;  /* 0x000000080300780c */ /* 0x000fe20000f44270 */
[----:B------:R-:W-:Y:S01]  /*7ad0*/  @P4 STG.E.U16 desc[UR36][R6.64+0x2], R27 ;  /* 0x0000021b06004986 */ /* 0x000fe2000c101524 */
[----:B------:R-:W-:Y:S01]  /*7ae0*/  ISETP.GT.AND P1, PT, R0, 0x10, PT ;  /* 0x000000100000780c */ /* 0x000fe20003f24270 */
[----:B------:R-:W-:Y:S01]  /*7af0*/  FMUL R39, R39, R154 ;  /* 0x0000009a27277220 */ /* 0x000fe20000400000 */
[----:B------:R-:W-:Y:S01]  /*7b00*/  F2FP.BF16.F32.PACK_AB R30, RZ, R30 ;  /* 0x0000001eff1e723e */ /* 0x000fe200000010ff */
[----:B------:R-:W-:Y:S01]  /*7b10*/  @P5 STG.E.U16 desc[UR36][R4.64+0x10], R28 ;  /* 0x0000101c04005986 */ /* 0x000fe2000c101524 */
[C---:B------:R-:W-:Y:S01]  /*7b20*/  ISETP.GT.AND P4, PT, R3.reuse, RZ, P1 ;  /* 0x000000ff0300720c */ /* 0x040fe20000f84270 */
[-C--:B------:R-:W-:Y:S01]  /*7b30*/  FMUL R40, R40, R154.reuse ;  /* 0x0000009a28287220 */ /* 0x080fe20000400000 */
[----:B------:R-:W-:Y:S01]  /*7b40*/  F2FP.BF16.F32.PACK_AB R31, RZ, R31 ;  /* 0x0000001fff1f723e */ /* 0x000fe200000010ff */
[----:B------:R-:W-:Y:S01]  /*7b50*/  @P3 STG.E.U16 desc[UR36][R4.64+0x12], R29 ;  /* 0x0000121d04003986 */ /* 0x000fe2000c101524 */
[----:B------:R-:W-:Y:S01]  /*7b60*/  ISETP.GT.AND P3, PT, R3, 0x8, P0 ;  /* 0x000000080300780c */ /* 0x000fe20000764270 */
[----:B------:R-:W-:Y:S01]  /*7b70*/  FMUL R41, R41, R154 ;  /* 0x0000009a29297220 */ /* 0x000fe20000400000 */
[----:B------:R-:W-:Y:S01]  /*7b80*/  ISETP.GT.AND P0, PT, R0, 0x11, PT ;  /* 0x000000110000780c */ /* 0x000fe20003f04270 */
[----:B------:R-:W-:Y:S01]  /*7b90*/  @P2 STG.E.U16 desc[UR36][R6.64+0x10], R30 ;  /* 0x0000101e06002986 */ /* 0x000fe2000c101524 */
[----:B------:R-:W-:Y:S01]  /*7ba0*/  F2FP.BF16.F32.PACK_AB R32, RZ, R32 ;  /* 0x00000020ff20723e */ /* 0x000fe200000010ff */
[-C--:B------:R-:W-:Y:S01]  /*7bb0*/  FMUL R42, R42, R154.reuse ;  /* 0x0000009a2a2a7220 */ /* 0x080fe20000400000 */
[----:B------:R-:W-:Y:S01]  /*7bc0*/  ISETP.GT.AND P5, PT, R3, RZ, P0 ;  /* 0x000000ff0300720c */ /* 0x000fe200007a4270 */
[-C--:B------:R-:W-:Y:S01]  /*7bd0*/  FMUL R43, R43, R154.reuse ;  /* 0x0000009a2b2b7220 */ /* 0x080fe20000400000 */
[----:B------:R-:W-:Y:S01]  /*7be0*/  ISETP.GT.AND P2, PT, R3, 0x8, P1 ;  /* 0x000000080300780c */ /* 0x000fe20000f44270 */
[-C--:B------:R-:W-:Y:S01]  /*7bf0*/  FMUL R44, R44, R154.reuse ;  /* 0x0000009a2c2c7220 */ /* 0x080fe20000400000 */
[----:B------:R-:W-:Y:S01]  /*7c00*/  ISETP.GT.AND P1, PT, R0, 0x18, PT ;  /* 0x000000180000780c */ /* 0x000fe20003f24270 */
[-C--:B------:R-:W-:Y:S01]  /*7c10*/  FMUL R45, R45, R154.reuse ;  /* 0x0000009a2d2d7220 */ /* 0x080fe20000400000 */
[----:B------:R-:W-:Y:S01]  /*7c20*/  F2FP.BF16.F32.PACK_AB R33, RZ, R33 ;  /* 0x00000021ff21723e */ /* 0x000fe200000010ff */
[----:B------:R-:W-:Y:S01]  /*7c30*/  @P3 STG.E.U16 desc[UR36][R6.64+0x12], R31 ;  /* 0x0000121f06003986 */ /* 0x000fe2000c101524 */
[C---:B------:R-:W-:Y:S01]  /*7c40*/  ISETP.GT.AND P3, PT, R3.reuse, 0x8, P0 ;  /* 0x000000080300780c */ /* 0x040fe20000764270 */
[-C--:B------:R-:W-:Y:S01]  /*7c50*/  FMUL R46, R46, R154.reuse ;  /* 0x0000009a2e2e7220 */ /* 0x080fe20000400000 */
[----:B------:R-:W-:Y:S01]  /*7c60*/  ISETP.GT.AND P0, PT, R0, 0x19, PT ;  /* 0x000000190000780c */ /* 0x000fe20003f04270 */
[----:B------:R-:W-:Y:S01]  /*7c70*/  @P4 STG.E.U16 desc[UR36][R4.64+0x20], R32 ;  /* 0x0000202004004986 */ /* 0x000fe2000c101524 */
[----:B------:R-:W-:Y:S01]  /*7c80*/  ISETP.GT.AND P4, PT, R3, RZ, P1 ;  /* 0x000000ff0300720c */ /* 0x000fe20000f84270 */
[----:B------:R-:W-:Y:S01]  /*7c90*/  FMUL R47, R47, R154 ;  /* 0x0000009a2f2f7220 */ /* 0x000fe20000400000 */
[----:B------:R-:W-:Y:S01]  /*7ca0*/  F2FP.BF16.F32.PACK_AB R34, RZ, R34 ;  /* 0x00000022ff22723e */ /* 0x000fe200000010ff */
[----:B------:R-:W-:Y:S01]  /*7cb0*/  @P5 STG.E.U16 desc[UR36][R4.64+0x22], R33 ;  /* 0x0000222104005986 */ /* 0x000fe2000c101524 */
[----:B------:R-:W-:Y:S01]  /*7cc0*/  ISETP.GT.AND P5, PT, R3, RZ, P0 ;  /* 0x000000ff0300720c */ /* 0x000fe200007a4270 */
[----:B------:R-:W-:Y:S01]  /*7cd0*/  FMUL R48, R48, R154 ;  /* 0x0000009a30307220 */ /* 0x000fe20000400000 */
[----:B------:R-:W-:Y:S01]  /*7ce0*/  F2FP.BF16.F32.PACK_AB R35, RZ, R35 ;  /* 0x00000023ff23723e */ /* 0x000fe200000010ff */
[----:B------:R-:W-:Y:S01]  /*7cf0*/  @P2 STG.E.U16 desc[UR36][R6.64+0x20], R34 ;  /* 0x0000202206002986 */ /* 0x000fe2000c101524 */
[----:B------:R-:W-:Y:S01]  /*7d00*/  F2FP.BF16.F32.PACK_AB R36, RZ, R36 ;  /* 0x00000024ff24723e */ /* 0x000fe200000010ff */
[-C--:B------:R-:W-:Y:S01]  /*7d10*/  FMUL R49, R49, R154.reuse ;  /* 0x0000009a31317220 */ /* 0x080fe20000400000 */
[C---:B------:R-:W-:Y:S01]  /*7d20*/  ISETP.GT.AND P2, PT, R3.reuse, 0x8, P1 ;  /* 0x000000080300780c */ /* 0x040fe20000f44270 */
[----:B------:R-:W-:Y:S01]  /*7d30*/  @P3 STG.E.U16 desc[UR36][R6.64+0x22], R35 ;  /* 0x0000222306003986 */ /* 0x000fe2000c101524 */
[----:B------:R-:W-:Y:S01]  /*7d40*/  ISETP.GT.AND P1, PT, R0, 0x20, PT ;  /* 0x000000200000780c */ /* 0x000fe20003f24270 */
[-C--:B------:R-:W-:Y:S01]  /*7d50*/  FMUL R50, R50, R154.reuse ;  /* 0x0000009a32327220 */ /* 0x080fe20000400000 */
[----:B------:R-:W-:Y:S01]  /*7d60*/  F2FP.BF16.F32.PACK_AB R37, RZ, R37 ;  /* 0x00000025ff25723e */ /* 0x000fe200000010ff */
[----:B------:R-:W-:Y:S01]  /*7d70*/  @P4 STG.E.U16 desc[UR36][R4.64+0x30], R36 ;  /* 0x0000302404004986 */ /* 0x000fe2000c101524 */
[----:B------:R-:W-:Y:S01]  /*7d80*/  ISETP.GT.AND P3, PT, R3, 0x8, P0 ;  /* 0x000000080300780c */ /* 0x000fe20000764270 */
[-C--:B------:R-:W-:Y:S01]  /*7d90*/  FMUL R51, R51, R154.reuse ;  /* 0x0000009a33337220 */ /* 0x080fe20000400000 */
[----:B------:R-:W-:Y:S01]  /*7da0*/  ISETP.GT.AND P0, PT, R0, 0x21, PT ;  /* 0x000000210000780c */ /* 0x000fe20003f04270 */
[----:B------:R-:W-:Y:S01]  /*7db0*/  @P5 STG.E.U16 desc[UR36][R4.64+0x32], R37 ;  /* 0x0000322504005986 */ /* 0x000fe2000c101524 */
[----:B------:R-:W-:Y:S01]  /*7dc0*/  ISETP.GT.AND P4, PT, R3, RZ, P1 ;  /* 0x000000ff0300720c */ /* 0x000fe20000f84270 */
[----:B------:R-:W-:Y:S01]  /*7dd0*/  FMUL R52, R52, R154 ;  /* 0x0000009a34347220 */ /* 0x000fe20000400000 */
[----:B------:R-:W-:Y:S01]  /*7de0*/  F2FP.BF16.F32.PACK_AB R38, RZ, R38 ;  /* 0x00000026ff26723e */ /* 0x000fe200000010ff */
[-C--:B------:R-:W-:Y:S01]  /*7df0*/  FMUL R53, R53, R154.reuse ;  /* 0x0000009a35357220 */ /* 0x080fe20000400000 */
        /* <DEDUP_REMOVED lines=325> */
[----:B------:R-:W-:Y:S01]  /*9250*/  FMUL R151, R151, R154 ;  /* 0x0000009a97977220 */ /* 0x000fe20000400000 */
[----:B------:R-:W-:Y:S01]  /*9260*/  ISETP.GT.AND P2, PT, R3, 0x8, P1 ;  /* 0x000000080300780c */ /* 0x000fe20000f44270 */
[----:B------:R-:W-:Y:S01]  /*9270*/  @P3 STG.E.U16 desc[UR36][R6.64+0x132], R103 ;  /* 0x0001326706003986 */ /* 0x000fe2000c101524 */
[----:B------:R-:W-:-:S02]  /*9280*/  ISETP.GT.AND P1, PT, R0, 0xa8, PT ;  /* 0x000000a80000780c */ /* 0x000fc40003f24270 */
[----:B------:R-:W-:Y:S01]  /*9290*/  F2FP.BF16.F32.PACK_AB R105, RZ, R105 ;  /* 0x00000069ff69723e */ /* 0x000fe200000010ff */
[----:B------:R-:W-:Y:S01]  /*92a0*/  @P4 STG.E.U16 desc[UR36][R4.64+0x140], R104 ;  /* 0x0001406804004986 */ /* 0x000fe2000c101524 */
[C---:B------:R-:W-:Y:S02]  /*92b0*/  ISETP.GT.AND P3, PT, R3.reuse, 0x8, P0 ;  /* 0x000000080300780c */ /* 0x040fe40000764270 */
[----:B------:R-:W-:Y:S01]  /*92c0*/  ISETP.GT.AND P0, PT, R0, 0xa9, PT ;  /* 0x000000a90000780c */ /* 0x000fe20003f04270 */
[----:B------:R-:W-:Y:S01]  /*92d0*/  @P5 STG.E.U16 desc[UR36][R4.64+0x142], R105 ;  /* 0x0001426904005986 */ /* 0x000fe2000c101524 */
[C---:B------:R-:W-:Y:S02]  /*92e0*/  ISETP.GT.AND P4, PT, R3.reuse, RZ, P1 ;  /* 0x000000ff0300720c */ /* 0x040fe40000f84270 */
[----:B------:R-:W-:Y:S02]  /*92f0*/  F2FP.BF16.F32.PACK_AB R106, RZ, R106 ;  /* 0x0000006aff6a723e */ /* 0x000fe400000010ff */
[----:B------:R-:W-:-:S02]  /*9300*/  ISETP.GT.AND P5, PT, R3, RZ, P0 ;  /* 0x000000ff0300720c */ /* 0x000fc400007a4270 */
[----:B------:R-:W-:Y:S01]  /*9310*/  F2FP.BF16.F32.PACK_AB R107, RZ, R107 ;  /* 0x0000006bff6b723e */ /* 0x000fe200000010ff */
[----:B------:R-:W-:Y:S01]  /*9320*/  @P2 STG.E.U16 desc[UR36][R6.64+0x140], R106 ;  /* 0x0001406a06002986 */ /* 0x000fe2000c101524 */
[----:B------:R-:W-:Y:S02]  /*9330*/  F2FP.BF16.F32.PACK_AB R108, RZ, R108 ;  /* 0x0000006cff6c723e */ /* 0x000fe400000010ff */
[C---:B------:R-:W-:Y:S01]  /*9340*/  ISETP.GT.AND P2, PT, R3.reuse, 0x8, P1 ;  /* 0x000000080300780c */ /* 0x040fe20000f44270 */
[----:B------:R-:W-:Y:S01]  /*9350*/  @P3 STG.E.U16 desc[UR36][R6.64+0x142], R107 ;  /* 0x0001426b06003986 */ /* 0x000fe2000c101524 */
[----:B------:R-:W-:Y:S02]  /*9360*/  ISETP.GT.AND P1, PT, R0, 0xb0, PT ;  /* 0x000000b00000780c */ /* 0x000fe40003f24270 */
[----:B------:R-:W-:Y:S01]  /*9370*/  F2FP.BF16.F32.PACK_AB R109, RZ, R109 ;  /* 0x0000006dff6d723e */ /* 0x000fe200000010ff */
[----:B------:R-:W-:Y:S01]  /*9380*/  @P4 STG.E.U16 desc[UR36][R4.64+0x150], R108 ;  /* 0x0001506c04004986 */ /* 0x000fe2000c101524 */
[----:B------:R-:W-:-:S02]  /*9390*/  ISETP.GT.AND P3, PT, R3, 0x8, P0 ;  /* 0x000000080300780c */ /* 0x000fc40000764270 */
[----:B------:R-:W-:Y:S01]  /*93a0*/  ISETP.GT.AND P0, PT, R0, 0xb1, PT ;  /* 0x000000b10000780c */ /* 0x000fe20003f04270 */
[----:B------:R-:W-:Y:S01]  /*93b0*/  @P5 STG.E.U16 desc[UR36][R4.64+0x152], R109 ;  /* 0x0001526d04005986 */ /* 0x000fe2000c101524 */
[C---:B------:R-:W-:Y:S02]  /*93c0*/  ISETP.GT.AND P4, PT, R3.reuse, RZ, P1 ;  /* 0x000000ff0300720c */ /* 0x040fe40000f84270 */
[----:B------:R-:W-:Y:S02]  /*93d0*/  F2FP.BF16.F32.PACK_AB R110, RZ, R110 ;  /* 0x0000006eff6e723e */ /* 0x000fe400000010ff */
[----:B------:R-:W-:Y:S02]  /*93e0*/  ISETP.GT.AND P5, PT, R3, RZ, P0 ;  /* 0x000000ff0300720c */ /* 0x000fe400007a4270 */
[----:B------:R-:W-:Y:S01]  /*93f0*/  F2FP.BF16.F32.PACK_AB R111, RZ, R111 ;  /* 0x0000006fff6f723e */ /* 0x000fe200000010ff */
[----:B------:R-:W-:Y:S01]  /*9400*/  @P2 STG.E.U16 desc[UR36][R6.64+0x150], R110 ;  /* 0x0001506e06002986 */ /* 0x000fe2000c101524 */
[----:B------:R-:W-:-:S02]  /*9410*/  F2FP.BF16.F32.PACK_AB R112, RZ, R112 ;  /* 0x00000070ff70723e */ /* 0x000fc400000010ff */
[C---:B------:R-:W-:Y:S01]  /*9420*/  ISETP.GT.AND P2, PT, R3.reuse, 0x8, P1 ;  /* 0x000000080300780c */ /* 0x040fe20000f44270 */
[----:B------:R-:W-:Y:S01]  /*9430*/  @P3 STG.E.U16 desc[UR36][R6.64+0x152], R111 ;  /* 0x0001526f06003986 */ /* 0x000fe2000c101524 */
[C---:B------:R-:W-:Y:S02]  /*9440*/  ISETP.GT.AND P1, PT, R0.reuse, 0xb8, PT ;  /* 0x000000b80000780c */ /* 0x040fe40003f24270 */
[----:B------:R-:W-:Y:S01]  /*9450*/  F2FP.BF16.F32.PACK_AB R113, RZ, R113 ;  /* 0x00000071ff71723e */ /* 0x000fe200000010ff */
[----:B------:R-:W-:Y:S01]  /*9460*/  @P4 STG.E.U16 desc[UR36][R4.64+0x160], R112 ;  /* 0x0001607004004986 */ /* 0x000fe2000c101524 */
[C---:B------:R-:W-:Y:S02]  /*9470*/  ISETP.GT.AND P3, PT, R3.reuse, 0x8, P0 ;  /* 0x000000080300780c */ /* 0x040fe40000764270 */
[----:B------:R-:W-:Y:S01]  /*9480*/  ISETP.GT.AND P0, PT, R0, 0xb9, PT ;  /* 0x000000b90000780c */ /* 0x000fe20003f04270 */
[----:B------:R-:W-:Y:S01]  /*9490*/  @P5 STG.E.U16 desc[UR36][R4.64+0x162], R113 ;  /* 0x0001627104005986 */ /* 0x000fe2000c101524 */
[----:B------:R-:W-:-:S02]  /*94a0*/  ISETP.GT.AND P4, PT, R3, RZ, P1 ;  /* 0x000000ff0300720c */ /* 0x000fc40000f84270 */
[----:B------:R-:W-:Y:S02]  /*94b0*/  F2FP.BF16.F32.PACK_AB R114, RZ, R114 ;  /* 0x00000072ff72723e */ /* 0x000fe400000010ff */
[C---:B------:R-:W-:Y:S02]  /*94c0*/  ISETP.GT.AND P5, PT, R3.reuse, RZ, P0 ;  /* 0x000000ff0300720c */ /* 0x040fe400007a4270 */
[----:B------:R-:W-:Y:S01]  /*94d0*/  F2FP.BF16.F32.PACK_AB R115, RZ, R115 ;  /* 0x00000073ff73723e */ /* 0x000fe200000010ff */
[----:B------:R-:W-:Y:S01]  /*94e0*/  @P2 STG.E.U16 desc[UR36][R6.64+0x160], R114 ;  /* 0x0001607206002986 */ /* 0x000fe2000c101524 */
[----:B------:R-:W-:Y:S02]  /*94f0*/  F2FP.BF16.F32.PACK_AB R116, RZ, R116 ;  /* 0x00000074ff74723e */ /* 0x000fe400000010ff */
        /* <DEDUP_REMOVED lines=65> */
[----:B------:R-:W-:Y:S02]  /*9910*/  ISETP.GT.AND P5, PT, R3, RZ, P0 ;  /* 0x000000ff0300720c */ /* 0x000fe400007a4270 */
[----:B------:R-:W-:Y:S02]  /*9920*/  F2FP.BF16.F32.PACK_AB R134, RZ, R134 ;  /* 0x00000086ff86723e */ /* 0x000fe400000010ff */
[----:B------:R-:W-:Y:S02]  /*9930*/  F2FP.BF16.F32.PACK_AB R135, RZ, R135 ;  /* 0x00000087ff87723e */ /* 0x000fe400000010ff */
[----:B------:R-:W-:Y:S01]  /*9940*/  F2FP.BF16.F32.PACK_AB R136, RZ, R136 ;  /* 0x00000088ff88723e */ /* 0x000fe200000010ff */
[----:B------:R-:W-:Y:S01]  /*9950*/  @P2 STG.E.U16 desc[UR36][R6.64+0x1b0], R134 ;  /* 0x0001b08606002986 */ /* 0x000fe2000c101524 */
[----:B------:R-:W-:-:S02]  /*9960*/  F2FP.BF16.F32.PACK_AB R137, RZ, R137 ;  /* 0x00000089ff89723e */ /* 0x000fc400000010ff */
[C---:B------:R-:W-:Y:S01]  /*9970*/  ISETP.GT.AND P1, PT, R3.reuse, 0x8, P1 ;  /* 0x000000080300780c */ /* 0x040fe20000f24270 */
[----:B------:R-:W-:Y:S01]  /*9980*/  @P3 STG.E.U16 desc[UR36][R6.64+0x1b2], R135 ;  /* 0x0001b28706003986 */ /* 0x000fe2000c101524 */
[C---:B------:R-:W-:Y:S02]  /*9990*/  ISETP.GT.AND P2, PT, R3.reuse, 0x8, P0 ;  /* 0x000000080300780c */ /* 0x040fe40000744270 */
[C---:B------:R-:W-:Y:S01]  /*99a0*/  ISETP.GT.AND P0, PT, R0.reuse, 0xe9, PT ;  /* 0x000000e90000780c */ /* 0x040fe20003f04270 */
[----:B------:R-:W-:Y:S01]  /*99b0*/  @P4 STG.E.U16 desc[UR36][R4.64+0x1c0], R136 ;  /* 0x0001c08804004986 */ /* 0x000fe2000c101524 */
[----:B------:R-:W-:Y:S02]  /*99c0*/  ISETP.GT.AND P4, PT, R0, 0xe8, PT ;  /* 0x000000e80000780c */ /* 0x000fe40003f84270 */
[----:B------:R-:W-:Y:S01]  /*99d0*/  F2FP.BF16.F32.PACK_AB R138, RZ, R138 ;  /* 0x0000008aff8a723e */ /* 0x000fe200000010ff */
[----:B------:R-:W-:Y:S01]  /*99e0*/  @P5 STG.E.U16 desc[UR36][R4.64+0x1c2], R137 ;  /* 0x0001c28904005986 */ /* 0x000fe2000c101524 */
[----:B------:R-:W-:-:S02]  /*99f0*/  ISETP.GT.AND P5, PT, R3, RZ, P4 ;  /* 0x000000ff0300720c */ /* 0x000fc400027a4270 */
[----:B------:R-:W-:Y:S01]  /*9a00*/  F2FP.BF16.F32.PACK_AB R139, RZ, R139 ;  /* 0x0000008bff8b723e */ /* 0x000fe200000010ff */
[----:B------:R-:W-:Y:S01]  /*9a10*/  @P1 STG.E.U16 desc[UR36][R6.64+0x1c0], R138 ;  /* 0x0001c08a06001986 */ /* 0x000fe2000c101524 */
[----:B------:R-:W-:Y:S02]  /*9a20*/  F2FP.BF16.F32.PACK_AB R140, RZ, R140 ;  /* 0x0000008cff8c723e */ /* 0x000fe400000010ff */
[C---:B------:R-:W-:Y:S01]  /*9a30*/  ISETP.GT.AND P3, PT, R3.reuse, RZ, P0 ;  /* 0x000000ff0300720c */ /* 0x040fe20000764270 */
[----:B------:R-:W-:Y:S01]  /*9a40*/  @P2 STG.E.U16 desc[UR36][R6.64+0x1c2], R139 ;  /* 0x0001c28b06002986 */ /* 0x000fe2000c101524 */
[C---:B------:R-:W-:Y:S02]  /*9a50*/  ISETP.GT.AND P4, PT, R3.reuse, 0x8, P4 ;  /* 0x000000080300780c */ /* 0x040fe40002784270 */
[----:B------:R-:W-:Y:S02]  /*9a60*/  F2FP.BF16.F32.PACK_AB R141, RZ, R141 ;  /* 0x0000008dff8d723e */ /* 0x000fe400000010ff */
[----:B------:R-:W-:Y:S01]  /*9a70*/  F2FP.BF16.F32.PACK_AB R142, RZ, R142 ;  /* 0x0000008eff8e723e */ /* 0x000fe200000010ff */
[----:B------:R-:W-:Y:S01]  /*9a80*/  @P5 STG.E.U16 desc[UR36][R4.64+0x1d0], R140 ;  /* 0x0001d08c04005986 */ /* 0x000fe2000c101524 */
[----:B------:R-:W-:-:S02]  /*9a90*/  ISETP.GT.AND P5, PT, R3, 0x8, P0 ;  /* 0x000000080300780c */ /* 0x000fc400007a4270 */
[----:B------:R-:W-:Y:S02]  /*9aa0*/  F2FP.BF16.F32.PACK_AB R143, RZ, R143 ;  /* 0x0000008fff8f723e */ /* 0x000fe400000010ff */
[C---:B------:R-:W-:Y:S01]  /*9ab0*/  ISETP.GT.AND P0, PT, R0.reuse, 0xf1, PT ;  /* 0x000000f10000780c */ /* 0x040fe20003f04270 */
[----:B------:R-:W-:Y:S01]  /*9ac0*/  @P3 STG.E.U16 desc[UR36][R4.64+0x1d2], R141 ;  /* 0x0001d28d04003986 */ /* 0x000fe2000c101524 */
[----:B------:R-:W-:Y:S02]  /*9ad0*/  ISETP.GT.AND P3, PT, R0, 0xf0, PT ;  /* 0x000000f00000780c */ /* 0x000fe40003f64270 */
[----:B------:R-:W-:Y:S01]  /*9ae0*/  F2FP.BF16.F32.PACK_AB R144, RZ, R144 ;  /* 0x00000090ff90723e */ /* 0x000fe200000010ff */
[----:B------:R-:W-:Y:S01]  /*9af0*/  @P4 STG.E.U16 desc[UR36][R6.64+0x1d0], R142 ;  /* 0x0001d08e06004986 */ /* 0x000fe2000c101524 */
[C---:B------:R-:W-:Y:S02]  /*9b00*/  ISETP.GT.AND P4, PT, R3.reuse, RZ, P3 ;  /* 0x000000ff0300720c */ /* 0x040fe40001f84270 */
[C---:B------:R-:W-:Y:S01]  /*9b10*/  ISETP.GT.AND P3, PT, R3.reuse, 0x8, P3 ;  /* 0x000000080300780c */ /* 0x040fe20001f64270 */
[----:B------:R-:W-:Y:S01]  /*9b20*/  @P5 STG.E.U16 desc[UR36][R6.64+0x1d2], R143 ;  /* 0x0001d28f06005986 */ /* 0x000fe2000c101524 */
[----:B------:R-:W-:-:S02]  /*9b30*/  ISETP.GT.AND P5, PT, R3, RZ, P0 ;  /* 0x000000ff0300720c */ /* 0x000fc400007a4270 */
[----:B------:R-:W-:Y:S02]  /*9b40*/  F2FP.BF16.F32.PACK_AB R145, RZ, R145 ;  /* 0x00000091ff91723e */ /* 0x000fe400000010ff */
[C---:B------:R-:W-:Y:S02]  /*9b50*/  ISETP.GT.AND P0, PT, R3.reuse, 0x8, P0 ;  /* 0x000000080300780c */ /* 0x040fe40000704270 */
[C---:B------:R-:W-:Y:S02]  /*9b60*/  ISETP.GT.AND P1, PT, R0.reuse, 0xf9, PT ;  /* 0x000000f90000780c */ /* 0x040fe40003f24270 */
[----:B------:R-:W-:Y:S01]  /*9b70*/  ISETP.GT.AND P2, PT, R0, 0xf8, PT ;  /* 0x000000f80000780c */ /* 0x000fe20003f44270 */
[----:B------:R-:W-:Y:S01]  /*9b80*/  @P4 STG.E.U16 desc[UR36][R4.64+0x1e0], R144 ;  /* 0x0001e09004004986 */ /* 0x000fe2000c101524 */
[C---:B------:R-:W-:Y:S01]  /*9b90*/  ISETP.GT.AND P4, PT, R3.reuse, RZ, P1 ;  /* 0x000000ff0300720c */ /* 0x040fe20000f84270 */
[----:B------:R-:W-:Y:S01]  /*9ba0*/  @P3 IMAD.MOV.U32 R2, RZ, RZ, R6 ;  /* 0x000000ffff023224 */ /* 0x000fe200078e0006 */
[C---:B------:R-:W-:Y:S01]  /*9bb0*/  ISETP.GT.AND P1, PT, R3.reuse, 0x8, P1 ;  /* 0x000000080300780c */ /* 0x040fe20000f24270 */
[----:B------:R-:W-:Y:S01]  /*9bc0*/  @P5 STG.E.U16 desc[UR36][R4.64+0x1e2], R145 ;  /* 0x0001e29104005986 */ /* 0x000fe2000c101524 */
[----:B------:R-:W-:-:S02]  /*9bd0*/  ISETP.GT.AND P5, PT, R3, RZ, P2 ;  /* 0x000000ff0300720c */ /* 0x000fc400017a4270 */
[----:B------:R-:W-:Y:S01]  /*9be0*/  ISETP.GT.AND P2, PT, R3, 0x8, P2 ;  /* 0x000000080300780c */ /* 0x000fe20001744270 */
[----:B------:R-:W-:Y:S01]  /*9bf0*/  @P3 IMAD.MOV.U32 R3, RZ, RZ, R7 ;  /* 0x000000ffff033224 */ /* 0x000fe200078e0007 */
[----:B------:R-:W-:Y:S02]  /*9c00*/  F2FP.BF16.F32.PACK_AB R146, RZ, R146 ;  /* 0x00000092ff92723e */ /* 0x000fe400000010ff */
[----:B------:R-:W-:Y:S02]  /*9c10*/  F2FP.BF16.F32.PACK_AB R147, RZ, R147 ;  /* 0x00000093ff93723e */ /* 0x000fe400000010ff */
[----:B------:R-:W-:Y:S01]  /*9c20*/  F2FP.BF16.F32.PACK_AB R148, RZ, R148 ;  /* 0x00000094ff94723e */ /* 0x000fe200000010ff */
[----:B------:R0:W-:Y:S01]  /*9c30*/  @P3 STG.E.U16 desc[UR36][R2.64+0x1e0], R146 ;  /* 0x0001e09202003986 */ /* 0x0001e2000c101524 */
[----:B------:R-:W-:Y:S02]  /*9c40*/  F2FP.BF16.F32.PACK_AB R149, RZ, R149 ;  /* 0x00000095ff95723e */ /* 0x000fe400000010ff */
[----:B------:R-:W-:-:S02]  /*9c50*/  F2FP.BF16.F32.PACK_AB R150, RZ, R150 ;  /* 0x00000096ff96723e */ /* 0x000fc400000010ff */
[----:B------:R-:W-:Y:S01]  /*9c60*/  F2FP.BF16.F32.PACK_AB R151, RZ, R151 ;  /* 0x00000097ff97723e */ /* 0x000fe200000010ff */
[----:B0-----:R-:W-:Y:S02]  /*9c70*/  @P0 IMAD.MOV.U32 R2, RZ, RZ, R6 ;  /* 0x000000ffff020224 */ /* 0x001fe400078e0006 */
[----:B------:R-:W-:-:S05]  /*9c80*/  @P0 IMAD.MOV.U32 R3, RZ, RZ, R7 ;  /* 0x000000ffff030224 */ /* 0x000fca00078e0007 */
[----:B------:R0:W-:Y:S02]  /*9c90*/  @P0 STG.E.U16 desc[UR36][R2.64+0x1e2], R147 ;  /* 0x0001e29302000986 */ /* 0x0001e4000c101524 */
[----:B0-----:R-:W-:Y:S02]  /*9ca0*/  @P5 IMAD.MOV.U32 R2, RZ, RZ, R4 ;  /* 0x000000ffff025224 */ /* 0x001fe400078e0004 */
[----:B------:R-:W-:-:S05]  /*9cb0*/  @P5 IMAD.MOV.U32 R3, RZ, RZ, R5 ;  /* 0x000000ffff035224 */ /* 0x000fca00078e0005 */
[----:B------:R0:W-:Y:S04]  /*9cc0*/  @P5 STG.E.U16 desc[UR36][R2.64+0x1f0], R148 ;  /* 0x0001f09402005986 */ /* 0x0001e8000c101524 */
[----:B------:R1:W-:Y:S01]  /*9cd0*/  @P4 STG.E.U16 desc[UR36][R4.64+0x1f2], R149 ;  /* 0x0001f29504004986 */ /* 0x0003e2000c101524 */
[----:B0-----:R-:W-:Y:S02]  /*9ce0*/  @P2 IMAD.MOV.U32 R2, RZ, RZ, R6 ;  /* 0x000000ffff022224 */ /* 0x001fe400078e0006 */
[----:B------:R-:W-:-:S05]  /*9cf0*/  @P2 IMAD.MOV.U32 R3, RZ, RZ, R7 ;  /* 0x000000ffff032224 */ /* 0x000fca00078e0007 */
[----:B------:R1:W-:Y:S04]  /*9d00*/  @P2 STG.E.U16 desc[UR36][R2.64+0x1f0], R150 ;  /* 0x0001f09602002986 */ /* 0x0003e8000c101524 */
[----:B------:R1:W-:Y:S02]  /*9d10*/  @P1 STG.E.U16 desc[UR36][R6.64+0x1f2], R151 ;  /* 0x0001f29706001986 */ /* 0x0003e4000c101524 */
.L_x_290:
[----:B------:R-:W-:Y:S05]  /*9d20*/  BSYNC B0 ;  /* 0x0000000000007941 */ /* 0x000fea0003800000 */
.L_x_36:
[----:B01----:R-:W2:Y:S01]  /*9d30*/  LDL.64 R2, [R1] ;  /* 0x0000000001027983 */ /* 0x003ea20000100a00 */
[----:B------:R-:W-:Y:S01]  /*9d40*/  ULDC.64 UR4, c[0x0][0x650] ;  /* 0x0001940000047ab9 */ /* 0x000fe20000000a00 */
[----:B------:R0:W-:Y:S01]  /*9d50*/  SYNCS.ARRIVE.TRANS64.A1T0 RZ, [R162+UR45], RZ ;  /* 0x000000ffa2ff79a7 */ /* 0x0001e2000810002d */
[----:B------:R-:W-:Y:S01]  /*9d60*/  PRMT R0, RZ, 0x7610, R0 ;  /* 0x00007610ff007816 */ /* 0x000fe20000000000 */
[----:B-----5:R-:W-:Y:S02]  /*9d70*/  IMAD.MOV.U32 R19, RZ, RZ, -0x1 ;  /* 0xffffffffff137424 */ /* 0x020fe400078e00ff */
[----:B------:R-:W-:Y:S01]  /*9d80*/  IMAD.MOV.U32 R22, RZ, RZ, -0x1 ;  /* 0xffffffffff167424 */ /* 0x000fe200078e00ff */
[----:B--2---:R-:W-:-:S04]  /*9d90*/  LEA R18, P0, R2, R18, 0x1 ;  /* 0x0000001202127211 */ /* 0x004fc800078008ff */
[----:B------:R-:W-:Y:S01]  /*9da0*/  LEA.HI.X R17, R2, R17, R23, 0x1, P0 ;  /* 0x0000001102117211 */ /* 0x000fe200000f0c17 */
[----:B------:R-:W-:Y:S01]  /*9db0*/  IMAD.MOV.U32 R2, RZ, RZ, -0x1 ;  /* 0xffffffffff027424 */ /* 0x000fe200078e00ff */
[----:B------:R-:W-:-:S04]  /*9dc0*/  ISETP.GE.U32.AND P0, PT, R18, UR4, PT ;  /* 0x0000000412007c0c */ /* 0x000fc8000bf06070 */
[----:B------:R-:W-:-:S13]  /*9dd0*/  ISETP.GE.U32.AND.EX P0, PT, R17, UR5, PT, P0 ;  /* 0x0000000511007c0c */ /* 0x000fda000bf06100 */
[----:B0-----:R-:W-:Y:S05]  /*9de0*/  @P0 BRA `(.L_x_291) ;  /* 0x0000000400700947 */ /* 0x001fea0003800000 */
[----:B------:R-:W0:Y:S01]  /*9df0*/  S2R R10, SR_CTAID.X ;  /* 0x00000000000a7919 */ /* 0x000e220000002500 */
[----:B------:R-:W1:Y:S01]  /*9e00*/  LDC.64 R8, c[0x0][0x628] ;  /* 0x00018a00ff087b82 */ /* 0x000e620000000a00 */
[----:B------:R-:W-:Y:S01]  /*9e10*/  ULDC UR4, c[0x0][0x150] ;  /* 0x0000540000047ab9 */ /* 0x000fe20000000800 */
[----:B---34-:R-:W-:Y:S01]  /*9e20*/  IMAD.MOV.U32 R6, RZ, RZ, R18 ;  /* 0x000000ffff067224 */ /* 0x018fe200078e0012 */
[----:B------:R-:W2:Y:S01]  /*9e30*/  S2R R20, SR_CTAID.Y ;  /* 0x0000000000147919 */ /* 0x000ea20000002600 */
[----:B------:R-:W-:-:S04]  /*9e40*/  IMAD.MOV.U32 R7, RZ, RZ, R17 ;  /* 0x000000ffff077224 */ /* 0x000fc800078e0011 */
[----:B------:R-:W3:Y:S08]  /*9e50*/  LDC R15, c[0x0][0x144] ;  /* 0x00005100ff0f7b82 */ /* 0x000ef00000000800 */
[----:B------:R-:W4:Y:S08]  /*9e60*/  LDC R0, c[0x0][0x630] ;  /* 0x00018c00ff007b82 */ /* 0x000f300000000800 */
[----:B------:R-:W2:Y:S01]  /*9e70*/  LDC.64 R12, c[0x0][0x620] ;  /* 0x00018800ff0c7b82 */ /* 0x000ea20000000a00 */
[----:B-1----:R-:W-:-:S04]  /*9e80*/  ISETP.NE.U32.AND P0, PT, R8, RZ, PT ;  /* 0x000000ff0800720c */ /* 0x002fc80003f05070 */
[----:B------:R-:W-:Y:S02]  /*9e90*/  ISETP.NE.AND.EX P0, PT, R9, RZ, PT, P0 ;  /* 0x000000ff0900720c */ /* 0x000fe40003f05300 */
[----:B0-----:R-:W-:-:S05]  /*9ea0*/  I2FP.F32.U32 R2, R10 ;  /* 0x0000000a00027245 */ /* 0x001fca0000201000 */
[----:B------:R-:W-:-:S04]  /*9eb0*/  FMUL R2, R2, UR4 ;  /* 0x0000000402027c20 */ /* 0x000fc80008400000 */
[----:B------:R0:W1:Y:S02]  /*9ec0*/  F2I.U32.TRUNC.NTZ R14, R2 ;  /* 0x00000002000e7305 */ /* 0x000064000020f000 */
[----:B---34-:R-:W-:Y:S05]  /*9ed0*/  @!P0 BRA `(.L_x_292) ;  /* 0x0000000000288947 */ /* 0x018fea0003800000 */
[----:B------:R-:W3:Y:S02]  /*9ee0*/  LDC R3, c[0x0][0x634] ;  /* 0x00018d00ff037b82 */ /* 0x000ee40000000800 */
[----:B---3--:R-:W-:-:S05]  /*9ef0*/  IADD3 R7, P0, R18, R3, RZ ;  /* 0x0000000312077210 */ /* 0x008fca0007f1e0ff */
[----:B------:R-:W-:-:S04]  /*9f00*/  IMAD.X R11, RZ, RZ, R17, P0 ;  /* 0x000000ffff0b7224 */ /* 0x000fc800000e0611 */
[----:B0-----:R-:W-:-:S04]  /*9f10*/  IMAD.WIDE.U32 R2, R11, R8, RZ ;  /* 0x000000080b027225 */ /* 0x001fc800078e00ff */
[----:B------:R-:W-:-:S04]  /*9f20*/  IMAD.WIDE.U32 R4, P0, R7, R9, R2 ;  /* 0x0000000907047225 */ /* 0x000fc80007800002 */
[----:B------:R-:W-:-:S04]  /*9f30*/  IMAD.WIDE.U32 R2, R7, R8, RZ ;  /* 0x0000000807027225 */ /* 0x000fc800078e00ff */
[----:B------:R-:W-:Y:S01]  /*9f40*/  IMAD.X R7, RZ, RZ, RZ, P0 ;  /* 0x000000ffff077224 */ /* 0x000fe200000e06ff */
[----:B------:R-:W-:Y:S01]  /*9f50*/  IADD3 RZ, P0, R3, R4, RZ ;  /* 0x0000000403ff7210 */ /* 0x000fe20007f1e0ff */
[----:B------:R-:W-:-:S04]  /*9f60*/  IMAD.MOV.U32 R6, RZ, RZ, R5 ;  /* 0x000000ffff067224 */ /* 0x000fc800078e0005 */
[----:B------:R-:W-:-:S08]  /*9f70*/  IMAD.WIDE.U32.X R6, R11, R9, R6, P0 ;  /* 0x000000090b067225 */ /* 0x000fd000000e0406 */
.L_x_292:
[----:B------:R-:W3:Y:S01]  /*9f80*/  LDC.64 R26, c[0x0][0x640] ;  /* 0x00019000ff1a7b82 */ /* 0x000ee20000000a00 */
[-C--:B------:R-:W-:Y:S01]  /*9f90*/  SHF.R.U64 R11, R6, R0.reuse, R7 ;  /* 0x00000000060b7219 */ /* 0x080fe20000001207 */
[----:B------:R-:W-:Y:S01]  /*9fa0*/  IMAD.MOV.U32 R19, RZ, RZ, R17 ;  /* 0x000000ffff137224 */ /* 0x000fe200078e0011 */
[----:B------:R-:W-:Y:S01]  /*9fb0*/  SHF.R.U32.HI R0, RZ, R0, R7 ;  /* 0x00000000ff007219 */ /* 0x000fe20000011607 */
[----:B-1----:R-:W-:Y:S01]  /*9fc0*/  IMAD.MOV R14, RZ, RZ, -R14 ;  /* 0x000000ffff0e7224 */ /* 0x002fe200078e0a0e */
[----:B------:R-:W-:Y:S01]  /*9fd0*/  IADD3 R5, P0, RZ, -R11, RZ ;  /* 0x8000000bff057210 */ /* 0x000fe20007f1e0ff */
[----:B------:R-:W-:Y:S01]  /*9fe0*/  ULDC UR4, c[0x0][0x154] ;  /* 0x0000550000047ab9 */ /* 0x000fe20000000800 */
[----:B------:R-:W-:Y:S01]  /*9ff0*/  IMAD.MOV.U32 R7, RZ, RZ, 0x1 ;  /* 0x00000001ff077424 */ /* 0x000fe200078e00ff */
[----:B------:R-:W1:Y:S01]  /*a000*/  LDC R4, c[0x0][0x618] ;  /* 0x00018600ff047b82 */ /* 0x000e620000000800 */
[----:B------:R-:W-:Y:S02]  /*a010*/  IMAD R22, R15, R14, R10 ;  /* 0x0000000e0f167224 */ /* 0x000fe400078e020a */
[----:B------:R-:W-:-:S04]  /*a020*/  IMAD.X R3, RZ, RZ, ~R0, P0 ;  /* 0x000000ffff037224 */ /* 0x000fc800000e0e00 */
[-C--:B--2---:R-:W-:Y:S01]  /*a030*/  IMAD R0, R3, R12.reuse, RZ ;  /* 0x0000000c03007224 */ /* 0x084fe200078e02ff */
[----:B------:R-:W2:Y:S01]  /*a040*/  LDC R6, c[0x0][0x608] ;  /* 0x00018200ff067b82 */ /* 0x000ea20000000800 */
[----:B0-----:R-:W-:-:S04]  /*a050*/  IMAD.WIDE.U32 R2, R5, R12, R18 ;  /* 0x0000000c05027225 */ /* 0x001fc800078e0012 */
[----:B------:R-:W-:Y:S01]  /*a060*/  IMAD R5, R5, R13, R0 ;  /* 0x0000000d05057224 */ /* 0x000fe200078e0200 */
[----:B------:R-:W-:Y:S02]  /*a070*/  I2FP.F32.U32 R0, R20 ;  /* 0x0000001400007245 */ /* 0x000fe40000201000 */
[----:B------:R-:W0:Y:S01]  /*a080*/  LDC R24, c[0x0][0x658] ;  /* 0x00019600ff187b82 */ /* 0x000e220000000800 */
[----:B------:R-:W-:Y:S01]  /*a090*/  IMAD.IADD R3, R3, 0x1, R5 ;  /* 0x0000000103037824 */ /* 0x000fe200078e0205 */
[----:B---3--:R-:W-:Y:S01]  /*a0a0*/  ISETP.NE.U32.AND P0, PT, R26, RZ, PT ;  /* 0x000000ff1a00720c */ /* 0x008fe20003f05070 */
[----:B------:R-:W-:Y:S01]  /*a0b0*/  FMUL R0, R0, UR4 ;  /* 0x0000000400007c20 */ /* 0x000fe20008400000 */
[----:B------:R-:W-:Y:S02]  /*a0c0*/  IMAD.MOV.U32 R5, RZ, RZ, -0x1 ;  /* 0xffffffffff057424 */ /* 0x000fe400078e00ff */
[----:B------:R-:W-:Y:S01]  /*a0d0*/  ISETP.NE.AND.EX P0, PT, R27, RZ, PT, P0 ;  /* 0x000000ff1b00720c */ /* 0x000fe20003f05300 */
[----:B------:R3:W4:Y:S01]  /*a0e0*/  F2I.U32.TRUNC.NTZ R12, R0 ;  /* 0x00000000000c7305 */ /* 0x000722000020f000 */
[----:B------:R-:W3:Y:S01]  /*a0f0*/  LDC R15, c[0x0][0x148] ;  /* 0x00005200ff0f7b82 */ /* 0x000ee20000000800 */
[----:B-1----:R-:W-:-:S02]  /*a100*/  SHF.R.U64 R10, R2, R4, R3 ;  /* 0x00000004020a7219 */ /* 0x002fc40000001203 */
[----:B------:R-:W-:-:S05]  /*a110*/  SHF.R.U32.HI R3, RZ, R4, R3 ;  /* 0x00000004ff037219 */ /* 0x000fca0000011603 */
[----:B------:R-:W1:Y:S01]  /*a120*/  LDC R14, c[0x0][0x600] ;  /* 0x00018000ff0e7b82 */ /* 0x000e620000000800 */
[-CC-:B--2---:R-:W-:Y:S02]  /*a130*/  SHF.R.U64 R8, R10, R6.reuse, R3.reuse ;  /* 0x000000060a087219 */ /* 0x184fe40000001203 */
[----:B------:R-:W-:-:S05]  /*a140*/  SHF.R.U32.HI R3, RZ, R6, R3 ;  /* 0x00000006ff037219 */ /* 0x000fca0000011603 */
[----:B------:R-:W2:Y:S01]  /*a150*/  LDC R21, c[0x0][0x648] ;  /* 0x00019200ff157b82 */ /* 0x000ea20000000800 */
[-CC-:B0-----:R-:W-:Y:S02]  /*a160*/  SHF.R.U64 R13, R8, R24.reuse, R3.reuse ;  /* 0x00000018080d7219 */ /* 0x181fe40000001203 */
[-C--:B------:R-:W-:Y:S02]  /*a170*/  SHF.L.U32 R5, R5, R24.reuse, RZ ;  /* 0x0000001805057219 */ /* 0x080fe400000006ff */
[-C--:B------:R-:W-:Y:S01]  /*a180*/  SHF.R.U32.HI R3, RZ, R24.reuse, R3 ;  /* 0x00000018ff037219 */ /* 0x080fe20000011603 */
[----:B------:R-:W-:Y:S01]  /*a190*/  IMAD.MOV.U32 R2, RZ, RZ, R13 ;  /* 0x000000ffff027224 */ /* 0x000fe200078e000d */
[----:B------:R-:W-:Y:S01]  /*a1a0*/  SHF.L.U32 R24, R7, R24, RZ ;  /* 0x0000001807187219 */ /* 0x000fe200000006ff */
[----:B------:R-:W0:Y:S01]  /*a1b0*/  LDC R25, c[0x0][0x638] ;  /* 0x00018e00ff197b82 */ /* 0x000e220000000800 */
[----:B------:R-:W-:-:S07]  /*a1c0*/  LOP3.LUT R19, RZ, R5, RZ, 0x33, !PT ;  /* 0x00000005ff137212 */ /* 0x000fce00078e33ff */
[----:B------:R-:W0:Y:S01]  /*a1d0*/  LDC R28, c[0x0][0x610] ;  /* 0x00018400ff1c7b82 */ /* 0x000e220000000800 */
[----:B----4-:R-:W-:Y:S05]  /*a1e0*/  @!P0 BRA `(.L_x_293) ;  /* 0x0000000000288947 */ /* 0x010fea0003800000 */
[----:B---3--:R-:W3:Y:S02]  /*a1f0*/  LDC R0, c[0x0][0x64c] ;  /* 0x00019300ff007b82 */ /* 0x008ee40000000800 */
[----:B---3--:R-:W-:-:S05]  /*a200*/  IADD3 R7, P0, R13, R0, RZ ;  /* 0x000000000d077210 */ /* 0x008fca0007f1e0ff */
        /* <DEDUP_REMOVED lines=8> */
.L_x_293:
[----:B------:R-:W4:Y:S01]  /*a290*/  LDC R4, c[0x0][0x65c] ;  /* 0x00019700ff047b82 */ /* 0x000f220000000800 */
[----:B--23--:R-:W-:Y:S01]  /*a2a0*/  SHF.R.U64 R0, R2, R21, R3 ;  /* 0x0000001502007219 */ /* 0x00cfe20000001203 */
[----:B-1----:R-:W-:Y:S01]  /*a2b0*/  VIADD R3, R14, 0xffffffff ;  /* 0xffffffff0e037836 */ /* 0x002fe20000000000 */
[----:B------:R-:W-:Y:S01]  /*a2c0*/  LOP3.LUT R19, R8, R19, RZ, 0xc0, !PT ;  /* 0x0000001308137212 */ /* 0x000fe200078ec0ff */
[----:B------:R-:W-:Y:S02]  /*a2d0*/  IMAD.MOV R12, RZ, RZ, -R12 ;  /* 0x000000ffff0c7224 */ /* 0x000fe400078e0a0c */
[----:B------:R-:W-:Y:S01]  /*a2e0*/  IMAD.MOV R2, RZ, RZ, -R0 ;  /* 0x000000ffff027224 */ /* 0x000fe200078e0a00 */
[----:B------:R-:W-:Y:S01]  /*a2f0*/  LOP3.LUT R3, R10, R3, RZ, 0xc0, !PT ;  /* 0x000000030a037212 */ /* 0x000fe200078ec0ff */
[----:B------:R-:W-:Y:S02]  /*a300*/  IMAD R19, R24, R0, R19 ;  /* 0x0000000018137224 */ /* 0x000fe400078e0213 */
[----:B0-----:R-:W-:-:S04]  /*a310*/  IMAD R0, R2, R25, R13 ;  /* 0x0000001902007224 */ /* 0x001fc800078e020d */
[----:B------:R-:W-:Y:S01]  /*a320*/  IMAD R2, R0, R14, R3 ;  /* 0x0000000e00027224 */ /* 0x000fe200078e0203 */
[----:B----4-:R-:W-:Y:S01]  /*a330*/  ISETP.NE.AND P0, PT, R4, 0x1, PT ;  /* 0x000000010400780c */ /* 0x010fe20003f05270 */
[----:B------:R-:W-:-:S05]  /*a340*/  IMAD.MOV.U32 R4, RZ, RZ, 0x1 ;  /* 0x00000001ff047424 */ /* 0x000fca00078e00ff */
[----:B------:R-:W-:-:S07]  /*a350*/  PRMT R0, R4, 0x7610, R0 ;  /* 0x0000761004007816 */ /* 0x000fce0000000000 */
[----:B------:R-:W-:-:S04]  /*a360*/  @P0 IMAD R22, R15, R12, R20 ;  /* 0x0000000c0f160224 */ /* 0x000fc800078e0214 */
[----:B------:R-:W-:-:S05]  /*a370*/  IMAD R19, R19, R28, R22 ;  /* 0x0000001c13137224 */ /* 0x000fca00078e0216 */
[----:B------:R-:W-:Y:S02]  /*a380*/  SEL R22, R2, R19, !P0 ;  /* 0x0000001302167207 */ /* 0x000fe40004000000 */
[----:B------:R-:W-:Y:S01]  /*a390*/  SEL R19, R19, R2, !P0 ;  /* 0x0000000213137207 */ /* 0x000fe20004000000 */
[----:B------:R-:W-:-:S07]  /*a3a0*/  IMAD.MOV.U32 R2, RZ, RZ, R11 ;  /* 0x000000ffff027224 */ /* 0x000fce00078e000b */
.L_x_291:
[----:B------:R-:W-:Y:S02]  /*a3b0*/  LOP3.LUT P0, RZ, R0, 0xff, RZ, 0xc0, !PT ;  /* 0x000000ff00ff7812 */ /* 0x000fe4000780c0ff */
[----:B------:R-:W-:-:S11]  /*a3c0*/  LOP3.LUT R175, R175, 0x1, RZ, 0x3c, !PT ;  /* 0x00000001afaf7812 */ /* 0x000fd600078e3cff */
[----:B------:R-:W-:Y:S05]  /*a3d0*/  @P0 BRA `(.L_x_294) ;  /* 0xffffff7000b40947 */ /* 0x000fea000383ffff */
[----:B------:R-:W-:Y:S05]  /*a3e0*/  EXIT ;  /* 0x000000000000794d */ /* 0x000fea0003800000 */
.L_x_17:
[----:B------:R-:W-:-:S08]  /*a3f0*/  ISETP.NE.AND P0, PT, R5, RZ, PT ;  /* 0x000000ff0500720c */ /* 0x000fd00003f05270 */
[----:B0-----:R-:W0:-:S00]  /*a400*/  USETMAXREG.DEALLOC.CTAPOOL 0x28 ;  /* 0x00000028000079c8 */ /* 0x001e0000080e0500 */
[----:B------:R-:W-:Y:S05]  /*a410*/  @P0 EXIT ;  /* 0x000000000000094d */ /* 0x000fea0003800000 */
[----:B0-----:R-:W-:Y:S01]  /*a420*/  LOP3.LUT P0, RZ, R8, 0xff, RZ, 0xc0, !PT ;  /* 0x000000ff08ff7812 */ /* 0x001fe2000780c0ff */
[----:B------:R-:W-:Y:S02]  /*a430*/  IMAD.MOV.U32 R0, RZ, RZ, 0x1 ;  /* 0x00000001ff007424 */ /* 0x000fe400078e00ff */
[----:B------:R-:W-:-:S10]  /*a440*/  IMAD.MOV.U32 R7, RZ, RZ, RZ ;  /* 0x000000ffff077224 */ /* 0x000fd400078e00ff */
[----:B------:R-:W-:Y:S05]  /*a450*/  @!P0 BRA `(.L_x_295) ;  /* 0x0000000c00788947 */ /* 0x000fea0003800000 */
[----:B------:R-:W0:Y:S01]  /*a460*/  S2UR UR9, SR_CgaCtaId ;  /* 0x00000000000979c3 */ /* 0x000e220000008800 */
[----:B------:R-:W-:Y:S01]  /*a470*/  ULDC UR5, c[0x0][0x658] ;  /* 0x0001960000057ab9 */ /* 0x000fe20000000800 */
[----:B------:R-:W-:Y:S01]  /*a480*/  UMOV UR10, 0xffffffff ;  /* 0xffffffff000a7882 */ /* 0x000fe20000000000 */
[----:B------:R-:W-:Y:S01]  /*a490*/  UMOV UR11, 0x1 ;  /* 0x00000001000b7882 */ /* 0x000fe20000000000 */
[----:B------:R-:W-:Y:S01]  /*a4a0*/  USHF.L.U32 UR10, UR10, UR5, URZ ;  /* 0x000000050a0a7299 */ /* 0x000fe2000800063f */
[----:B------:R-:W-:Y:S01]  /*a4b0*/  LOP3.LUT P0, RZ, R4, 0x1f, RZ, 0xc0, !PT ;  /* 0x0000001f04ff7812 */ /* 0x000fe2000780c0ff */
[----:B------:R-:W-:Y:S01]  /*a4c0*/  BSSY B0, `(.L_x_295) ;  /* 0x00000d7000007945 */ /* 0x000fe20003800000 */
[C---:B------:R-:W-:Y:S01]  /*a4d0*/  ISETP.NE.AND P2, PT, R3.reuse, RZ, PT ;  /* 0x000000ff0300720c */ /* 0x040fe20003f45270 */
[----:B------:R-:W-:Y:S01]  /*a4e0*/  ULOP3.LUT UR13, URZ, UR10, URZ, 0x33, !UPT ;  /* 0x0000000a3f0d7292 */ /* 0x000fe2000f8e333f */
[----:B------:R-:W-:Y:S01]  /*a4f0*/  ISETP.NE.OR P0, PT, R3, RZ, !P0 ;  /* 0x000000ff0300720c */ /* 0x000fe20004705670 */
[----:B------:R-:W-:Y:S01]  /*a500*/  IMAD.MOV.U32 R8, RZ, RZ, 0x1 ;  /* 0x00000001ff087424 */ /* 0x000fe200078e00ff */
[----:B------:R-:W-:Y:S01]  /*a510*/  LOP3.LUT R6, R16, 0x2, RZ, 0xfc, !PT ;  /* 0x0000000210067812 */ /* 0x000fe200078efcff */
[----:B------:R-:W-:Y:S01]  /*a520*/  IMAD.MOV.U32 R0, RZ, RZ, 0x1 ;  /* 0x00000001ff007424 */ /* 0x000fe200078e00ff */
[----:B------:R-:W-:Y:S01]  /*a530*/  ULDC UR4, c[0x0][0x600] ;  /* 0x0001800000047ab9 */ /* 0x000fe20000000800 */
[----:B------:R-:W-:Y:S01]  /*a540*/  IMAD.MOV.U32 R7, RZ, RZ, RZ ;  /* 0x000000ffff077224 */ /* 0x000fe200078e00ff */
[----:B------:R-:W-:Y:S01]  /*a550*/  UMOV UR18, 0x5 ;  /* 0x0000000500127882 */ /* 0x000fe20000000000 */
[----:B------:R-:W-:-:S02]  /*a560*/  UIADD3 UR26, UR40, 0x1, URZ ;  /* 0x00000001281a7890 */ /* 0x000fc4000fffe03f */
[----:B------:R-:W-:Y:S02]  /*a570*/  UIADD3 UR4, UR4, -0x1, URZ ;  /* 0xffffffff04047890 */ /* 0x000fe4000fffe03f */
[----:B------:R-:W-:Y:S01]  /*a580*/  USHF.L.U32 UR5, UR11, UR5, URZ ;  /* 0x000000050b057299 */ /* 0x000fe2000800063f */
[----:B------:R-:W-:Y:S01]  /*a590*/  ULDC.64 UR24, c[0x0][0x198] ;  /* 0x0000660000187ab9 */ /* 0x000fe20000000a00 */
[----:B0-----:R-:W-:Y:S02]  /*a5a0*/  ULOP3.LUT UR8, UR9, 0x1, URZ, 0xc0, !UPT ;  /* 0x0000000109087892 */ /* 0x001fe4000f8ec03f */
[----:B------:R-:W-:Y:S02]  /*a5b0*/  USHF.R.U32.HI UR27, URZ, 0x1, UR9 ;  /* 0x000000013f1b7899 */ /* 0x000fe40008011609 */
[----:B------:R-:W-:Y:S02]  /*a5c0*/  USHF.L.U32 UR6, UR9, 0x7, URZ ;  /* 0x0000000709067899 */ /* 0x000fe4000800063f */
[----:B------:R-:W-:-:S02]  /*a5d0*/  USHF.L.U32 UR7, UR9, 0xc, URZ ;  /* 0x0000000c09077899 */ /* 0x000fc4000800063f */
[----:B------:R-:W-:Y:S02]  /*a5e0*/  ULOP3.LUT UR9, UR9, 0xfffffffe, URZ, 0xc0, !UPT ;  /* 0xfffffffe09097892 */ /* 0x000fe4000f8ec03f */
[----:B------:R-:W-:Y:S02]  /*a5f0*/  UISETP.GT.U32.AND UP0, UPT, UR8, 0xffff, UPT ;  /* 0x0000ffff0800788c */ /* 0x000fe4000bf04070 */
[----:B------:R-:W-:Y:S02]  /*a600*/  USHF.L.U32 UR10, UR11, UR9, URZ ;  /* 0x000000090b0a7299 */ /* 0x000fe4000800063f */
[----:B------:R-:W-:Y:S02]  /*a610*/  ULOP3.LUT UR9, UR9, 0x1, URZ, 0xfc, !UPT ;  /* 0x0000000109097892 */ /* 0x000fe4000f8efc3f */
[----:B------:R-:W-:Y:S02]  /*a620*/  USEL UR8, UR8, 0xffff, !UP0 ;  /* 0x0000ffff08087887 */ /* 0x000fe4000c000000 */
[----:B------:R-:W-:-:S02]  /*a630*/  USHF.L.U32 UR9, UR11, UR9, URZ ;  /* 0x000000090b097299 */ /* 0x000fc4000800063f */
[----:B------:R-:W-:Y:S02]  /*a640*/  ULOP3.LUT UR8, UR8, 0xffff, URZ, 0xc0, !UPT ;  /* 0x0000ffff08087892 */ /* 0x000fe4000f8ec03f */
[----:B------:R-:W-:Y:S02]  /*a650*/  ULOP3.LUT UR6, UR6, 0x80, URZ, 0xc0, !UPT ;  /* 0x0000008006067892 */ /* 0x000fe4000f8ec03f */
[----:B------:R-:W-:Y:S02]  /*a660*/  ULOP3.LUT UR7, UR7, 0x1000, URZ, 0xc0, !UPT ;  /* 0x0000100007077892 */ /* 0x000fe4000f8ec03f */
[----:B------:R-:W-:Y:S02]  /*a670*/  ULOP3.LUT UR19, UR10, UR9, URZ, 0xfc, !UPT ;  /* 0x000000090a137292 */ /* 0x000fe4000f8efc3f */
[----:B------:R-:W-:-:S12]  /*a680*/  USHF.L.U32 UR18, UR18, UR8, URZ ;  /* 0x0000000812127299 */ /* 0x000fd8000800063f */
.L_x_307:
[----:B------:R-:W-:-:S03]  /*a690*/  UMOV UR8, 0xffffffff ;  /* 0xffffffff00087882 */ /* 0x000fc60000000000 */
[----:B------:R-:W-:Y:S05]  /*a6a0*/  BRA.DIV UR8, `(.L_x_296) ;  /* 0x00000012081c7947 */ /* 0x000fea000b800000 */
[----:B------:R-:W-:-:S13]  /*a6b0*/  ELECT P6, URZ, PT ;  /* 0x00000000003f782f */ /* 0x000fda00038c0000 */
.L_x_321:
[----:B------:R-:W0:Y:S01]  /*a6c0*/  LDC R3, c[0x0][0x28c] ;  /* 0x0000a300ff037b82 */ /* 0x000e220000000800 */
[----:B------:R-:W-:Y:S01]  /*a6d0*/  BSSY B1, `(.L_x_297) ;  /* 0x000003d000017945 */ /* 0x000fe20003800000 */
[----:B0-----:R-:W-:-:S13]  /*a6e0*/  ISETP.LT.OR P6, PT, R3, 0x1, !P6 ;  /* 0x000000010300780c */ /* 0x001fda00077c1670 */
[----:B------:R-:W-:Y:S05]  /*a6f0*/  @P6 BRA `(.L_x_298) ;  /* 0x0000000000e86947 */ /* 0x000fea0003800000 */
[----:B------:R-:W-:Y:S01]  /*a700*/  LEA R19, R19, UR27, 0x1 ;  /* 0x0000001b13137c11 */ /* 0x000fe2000f8e08ff */
[----:B------:R-:W-:Y:S01]  /*a710*/  IMAD.MOV.U32 R11, RZ, RZ, RZ ;  /* 0x000000ffff0b7224 */ /* 0x000fe200078e00ff */
[----:B------:R-:W-:Y:S01]  /*a720*/  LEA R22, R22, UR6, 0x8 ;  /* 0x0000000616167c11 */ /* 0x000fe2000f8e40ff */
[----:B------:R-:W-:Y:S02]  /*a730*/  IMAD.U32 R13, RZ, RZ, UR26 ;  /* 0x0000001aff0d7e24 */ /* 0x000fe4000f8e00ff */
[----:B------:R-:W-:Y:S02]  /*a740*/  IMAD.MOV.U32 R3, RZ, RZ, R0 ;  /* 0x000000ffff037224 */ /* 0x000fe400078e0000 */
[----:B------:R-:W-:Y:S02]  /*a750*/  IMAD.MOV.U32 R4, RZ, RZ, R7 ;  /* 0x000000ffff047224 */ /* 0x000fe400078e0007 */
[----:B------:R-:W-:-:S07]  /*a760*/  IMAD.SHL.U32 R19, R19, 0x20, RZ ;  /* 0x0000002013137824 */ /* 0x000fce00078e00ff */
.L_x_302:
[----:B------:R-:W0:Y:S01]  /*a770*/  S2R R10, SR_CgaCtaId ;  /* 0x00000000000a7919 */ /* 0x000e220000008800 */
[----:B------:R-:W-:Y:S01]  /*a780*/  MOV R5, 0x400 ;  /* 0x0000040000057802 */ /* 0x000fe20000000f00 */
[----:B------:R-:W1:Y:S03]  /*a790*/  @!P2 LDC R9, c[0x0][0x500] ;  /* 0x00014000ff09ab82 */ /* 0x000e660000000800 */
[----:B0-----:R-:W-:Y:S02]  /*a7a0*/  LEA R12, R10, R5, 0x18 ;  /* 0x000000050a0c7211 */ /* 0x001fe400078ec0ff */
[----:B------:R-:W-:-:S03]  /*a7b0*/  SHF.L.U32 R5, R3, 0x1f, RZ ;  /* 0x0000001f03057819 */ /* 0x000fc600000006ff */
[----:B------:R-:W-:-:S04]  /*a7c0*/  IMAD R10, R4, 0x8, R12 ;  /* 0x00000008040a7824 */ /* 0x000fc800078e020c */
[----:B------:R-:W0:Y:S02]  /*a7d0*/  SYNCS.PHASECHK.TRANS64.TRYWAIT P1, [R10+URZ+0x28], R5 ;  /* 0x000028050a0075a7 */ /* 0x000e24000802017f */
[----:B01----:R-:W-:Y:S05]  /*a7e0*/  @!P1 BRA `(.L_x_299) ;  /* 0x0000000c00ec9947 */ /* 0x003fea0003800000 */
.L_x_322:
[----:B0-----:R-:W-:Y:S01]  /*a7f0*/  PRMT R5, R6, 0x9910, RZ ;  /* 0x0000991006057816 */ /* 0x001fe200000000ff */
[----:B------:R0:W-:Y:S03]  /*a800*/  @!P2 SYNCS.ARRIVE.TRANS64 RZ, [R10+URZ], R9 ;  /* 0x000000090affa9a7 */ /* 0x0001e6000800003f */
[----:B------:R-:W-:-:S13]  /*a810*/  ISETP.NE.AND P1, PT, R5, 0x2, PT ;  /* 0x000000020500780c */ /* 0x000fda0003f25270 */
[----:B0-----:R-:W-:Y:S05]  /*a820*/  @P1 BRA `(.L_x_300) ;  /* 0x0000000000041947 */ /* 0x001fea0003800000 */
[----:B------:R-:W-:Y:S01]  /*a830*/  BPT.TRAP 0x1 ;  /* 0x000000040000795c */ /* 0x000fe20000300000 */
.L_x_300:
[----:B------:R-:W-:Y:S05]  /*a840*/  @P0 BRA `(.L_x_301) ;  /* 0x0000000000040947 */ /* 0x000fea0003800000 */
[----:B------:R-:W-:Y:S01]  /*a850*/  BPT.TRAP 0x1 ;  /* 0x000000040000795c */ /* 0x000fe20000300000 */
.L_x_301:
[----:B------:R-:W-:Y:S01]  /*a860*/  LEA R5, R4, UR27, 0x1 ;  /* 0x0000001b04057c11 */ /* 0x000fe2000f8e08ff */
[----:B------:R-:W-:Y:S01]  /*a870*/  VIADD R13, R13, 0xffffffff ;  /* 0xffffffff0d0d7836 */ /* 0x000fe20000000000 */
[----:B------:R-:W-:Y:S01]  /*a880*/  R2UR UR22, R19 ;  /* 0x00000000131672ca */ /* 0x000fe200000e0000 */
[----:B------:R-:W-:Y:S01]  /*a890*/  UIADD3 UR14, UP0, UR24, 0xf0, URZ ;  /* 0x000000f0180e7890 */ /* 0x000fe2000ff1e03f */
[----:B------:R-:W-:Y:S01]  /*a8a0*/  R2UR UR9, R10 ;  /* 0x000000000a0972ca */ /* 0x000fe200000e0000 */
[----:B------:R-:W-:Y:S01]  /*a8b0*/  IMAD.SHL.U32 R5, R5, 0x400, RZ ;  /* 0x0000040005057824 */ /* 0x000fe200078e00ff */
[----:B------:R-:W-:Y:S01]  /*a8c0*/  R2UR UR10, R11 ;  /* 0x000000000b0a72ca */ /* 0x000fe200000e0000 */
[----:B------:R-:W-:Y:S01]  /*a8d0*/  UIADD3 UR30, UP1, UR24, 0x1f0, URZ ;  /* 0x000001f0181e7890 */ /* 0x000fe2000ff3e03f */
[----:B------:R-:W-:Y:S01]  /*a8e0*/  R2UR UR12, R2 ;  /* 0x00000000020c72ca */ /* 0x000fe200000e0000 */
[--C-:B------:R-:W-:Y:S01]  /*a8f0*/  IMAD R9, R5, 0x2, R12.reuse ;  /* 0x0000000205097824 */ /* 0x100fe200078e020c */
[----:B------:R-:W-:Y:S01]  /*a900*/  LEA R5, R4, UR7, 0xd ;  /* 0x0000000704057c11 */ /* 0x000fe2000f8e68ff */
[----:B------:R-:W-:Y:S01]  /*a910*/  UIADD3.X UR15, URZ, UR25, URZ, UP0, !UPT ;  /* 0x000000193f0f7290 */ /* 0x000fe200087fe43f */
[----:B------:R-:W-:Y:S01]  /*a920*/  R2UR UR23, R22 ;  /* 0x00000000161772ca */ /* 0x000fe200000e0000 */
[----:B------:R-:W-:Y:S01]  /*a930*/  UPRMT UR20, URZ, 0x5410, UR18 ;  /* 0x000054103f147896 */ /* 0x000fe20008000012 */
[----:B------:R-:W-:Y:S01]  /*a940*/  R2UR UR8, R9 ;  /* 0x00000000090872ca */ /* 0x000fe200000e0000 */
[----:B------:R-:W-:Y:S01]  /*a950*/  IMAD R5, R5, 0x2, R12 ;  /* 0x0000000205057824 */ /* 0x000fe200078e020c */
[----:B------:R-:W-:Y:S01]  /*a960*/  ISETP.GT.AND P3, PT, R13, 0x1, PT ;  /* 0x000000010d00780c */ /* 0x000fe20003f64270 */
[----:B------:R-:W-:Y:S01]  /*a970*/  VIADD R4, R4, 0x1 ;  /* 0x0000000104047836 */ /* 0x000fe20000000000 */
[----:B------:R-:W-:Y:S01]  /*a980*/  UPRMT UR28, URZ, 0x5410, UR19 ;  /* 0x000054103f1c7896 */ /* 0x000fe20008000013 */
[----:B------:R-:W-:Y:S01]  /*a990*/  VIADD R11, R11, 0x20 ;  /* 0x000000200b0b7836 */ /* 0x000fe20000000000 */
[----:B------:R-:W-:Y:S01]  /*a9a0*/  R2UR UR11, R5 ;  /* 0x00000000050b72ca */ /* 0x000fe200000e0000 */
[----:B------:R-:W-:Y:S01]  /*a9b0*/  UIADD3.X UR31, URZ, UR25, URZ, UP1, !UPT ;  /* 0x000000193f1f7290 */ /* 0x000fe20008ffe43f */
[----:B------:R-:W-:Y:S01]  /*a9c0*/  ISETP.NE.AND P1, PT, R4, 0x5, PT ;  /* 0x000000050400780c */ /* 0x000fe20003f25270 */
[----:B------:R-:W-:Y:S01]  /*a9d0*/  UMOV UR16, 0x0 ;  /* 0x0000000000107882 */ /* 0x000fe20000000000 */
[----:B------:R-:W-:-:S02]  /*a9e0*/  UMOV UR17, 0x10000000 ;  /* 0x1000000000117882 */ /* 0x000fc40000000000 */
[----:B------:R-:W-:Y:S01]  /*a9f0*/  SEL R10, RZ, 0x1, P1 ;  /* 0x00000001ff0a7807 */ /* 0x000fe20000800000 */
[----:B------:R-:W-:Y:S01]  /*aa00*/  UIADD3 UR8, UR8, 0x180, URZ ;  /* 0x0000018008087890 */ /* 0x000fe2000fffe03f */
[----:B------:R-:W-:Y:S02]  /*aa10*/  SEL R4, R4, RZ, P1 ;  /* 0x000000ff04047207 */ /* 0x000fe40000800000 */
[----:B------:R-:W-:-:S03]  /*aa20*/  LOP3.LUT R3, R3, R10, RZ, 0x3c, !PT ;  /* 0x0000000a03037212 */ /* 0x000fc600078e3cff */
[----:B------:R-:W-:-:S03]  /*aa30*/  UIADD3 UR21, UR11, 0x5180, URZ ;  /* 0x000051800b157890 */ /* 0x000fc6000fffe03f */
[----:B------:R-:W-:Y:S02]  /*aa40*/  UMOV UR11, UR22 ;  /* 0x00000016000b7c82 */ /* 0x000fe40008000000 */
[----:B------:R0:W-:Y:S02]  /*aa50*/  UTMALDG.3D.MULTICAST [UR8], [UR14], UR20, desc[UR16] ;  /* 0x000010080e0073b4 */ /* 0x0001e40008011814 */
[----:B0-----:R-:W-:Y:S01]  /*aa60*/  UMOV UR8, UR21 ;  /* 0x0000001500087c82 */ /* 0x001fe20008000000 */
[----:B------:R-:W-:Y:S02]  /*aa70*/  UMOV UR11, UR23 ;  /* 0x00000017000b7c82 */ /* 0x000fe40008000000 */
[----:B------:R0:W-:Y:S02]  /*aa80*/  UTMALDG.3D.MULTICAST [UR8], [UR30], UR28, desc[UR16] ;  /* 0x000010081e0073b4 */ /* 0x0001e4000801181c */
[----:B0-----:R-:W-:Y:S05]  /*aa90*/  @P3 BRA `(.L_x_302) ;  /* 0xfffffffc00343947 */ /* 0x001fea000383ffff */
.L_x_298:
[----:B------:R-:W-:Y:S05]  /*aaa0*/  BSYNC B1 ;  /* 0x0000000000017941 */ /* 0x000fea0003800000 */
.L_x_297:
[----:B------:R-:W2:Y:S01]  /*aab0*/  LDL.64 R14, [R1] ;  /* 0x00000000010e7983 */ /* 0x000ea20000100a00 */
[----:B------:R-:W-:Y:S01]  /*aac0*/  LOP3.LUT P4, RZ, R8, 0xff, RZ, 0xc0, !PT ;  /* 0x000000ff08ff7812 */ /* 0x000fe2000788c0ff */
[----:B------:R-:W-:Y:S01]  /*aad0*/  VIADD R4, R7, UR40 ;  /* 0x0000002807047c36 */ /* 0x000fe20008000000 */
[----:B------:R-:W-:Y:S01]  /*aae0*/  ULDC.64 UR8, c[0x0][0x650] ;  /* 0x0001940000087ab9 */ /* 0x000fe20000000a00 */
[----:B------:R-:W-:Y:S01]  /*aaf0*/  IMAD.U32 R7, RZ, RZ, UR40 ;  /* 0x00000028ff077e24 */ /* 0x000fe2000f8e00ff */
[----:B------:R-:W-:Y:S01]  /*ab00*/  UISETP.GE.U32.AND UP0, UPT, UR40, 0x5, UPT ;  /* 0x000000052800788c */ /* 0x000fe2000bf06070 */
[----:B------:R-:W-:Y:S01]  /*ab10*/  BSSY B1, `(.L_x_303) ;  /* 0x000006f000017945 */ /* 0x000fe20003800000 */
[----:B------:R-:W-:Y:S01]  /*ab20*/  ISETP.GT.U32.AND P1, PT, R4, 0x4, PT ;  /* 0x000000040400780c */ /* 0x000fe20003f24070 */
[----:B------:R-:W-:Y:S01]  /*ab30*/  IMAD.MOV.U32 R19, RZ, RZ, -0x1 ;  /* 0xffffffffff137424 */ /* 0x000fe200078e00ff */
[----:B------:R-:W-:Y:S01]  /*ab40*/  PRMT R8, RZ, 0x7610, R8 ;  /* 0x00007610ff087816 */ /* 0x000fe20000000008 */
[----:B------:R-:W-:Y:S01]  /*ab50*/  IMAD.MOV.U32 R22, RZ, RZ, -0x1 ;  /* 0xffffffffff167424 */ /* 0x000fe200078e00ff */
[----:B------:R-:W-:-:S02]  /*ab60*/  ISETP.LT.U32.AND P1, PT, R7, 0x5, P1 ;  /* 0x000000050700780c */ /* 0x000fc40000f21070 */
[----:B------:R-:W-:Y:S01]  /*ab70*/  PLOP3.LUT P3, PT, PT, PT, UP0, 0x80, 0x0 ;  /* 0x000000000000781c */ /* 0x000fe20003f6f008 */
[----:B------:R-:W0:Y:S01]  /*ab80*/  @P4 S2R R3, SR_CgaCtaId ;  /* 0x0000000000034919 */ /* 0x000e220000008800 */
[----:B------:R-:W-:-:S04]  /*ab90*/  @P4 MOV R2, 0x400 ;  /* 0x0000040000024802 */ /* 0x000fc80000000f00 */
[----:B0-----:R-:W-:Y:S01]  /*aba0*/  @P4 LEA R5, R3, R2, 0x18 ;  /* 0x0000000203054211 */ /* 0x001fe200078ec0ff */
[----:B------:R-:W-:-:S03]  /*abb0*/  IMAD.WIDE.U32 R2, R4, -0x33333333, RZ ;  /* 0xcccccccd04027825 */ /* 0x000fc600078e00ff */
[----:B------:R0:W-:Y:S01]  /*abc0*/  @P4 SYNCS.ARRIVE.TRANS64.A1T0 RZ, [R5+URZ+0x88], RZ ;  /* 0x000088ff05ff49a7 */ /* 0x0001e2000810003f */
[----:B------:R-:W-:Y:S01]  /*abd0*/  IMAD.MOV.U32 R2, RZ, RZ, -0x1 ;  /* 0xffffffffff027424 */ /* 0x000fe200078e00ff */
[----:B0-----:R-:W-:Y:S02]  /*abe0*/  SHF.R.U32.HI R5, RZ, 0x2, R3 ;  /* 0x00000002ff057819 */ /* 0x001fe40000011603 */
[----:B------:R-:W-:-:S03]  /*abf0*/  SEL R3, RZ, 0x1, !P1 ;  /* 0x00000001ff037807 */ /* 0x000fc60004800000 */
[----:B------:R-:W-:Y:S01]  /*ac00*/  IMAD R7, R5, -0x5, R4 ;  /* 0xfffffffb05077824 */ /* 0x000fe200078e0204 */
[----:B------:R-:W-:Y:S02]  /*ac10*/  LOP3.LUT R0, R0, R3, RZ, 0x3c, !PT ;  /* 0x0000000300007212 */ /* 0x000fe400078e3cff */
[----:B------:R-:W-:Y:S02]  /*ac20*/  PRMT R3, RZ, 0x7610, R3 ;  /* 0x00007610ff037816 */ /* 0x000fe40000000003 */
[----:B------:R-:W-:Y:S02]  /*ac30*/  @P3 LOP3.LUT R0, R0, 0x1, R5, 0x78, !PT ;  /* 0x0000000100003812 */ /* 0x000fe400078e7805 */
[----:B--2---:R-:W-:-:S04]  /*ac40*/  IADD3 R18, P4, R18, R14, RZ ;  /* 0x0000000e12127210 */ /* 0x004fc80007f9e0ff */
[----:B------:R-:W-:Y:S01]  /*ac50*/  ISETP.GE.U32.AND P1, PT, R18, UR8, PT ;  /* 0x0000000812007c0c */ /* 0x000fe2000bf26070 */
[----:B------:R-:W-:-:S05]  /*ac60*/  IMAD.X R17, R17, 0x1, R23, P4 ;  /* 0x0000000111117824 */ /* 0x000fca00020e0617 */
[----:B------:R-:W-:-:S13]  /*ac70*/  ISETP.GE.U32.AND.EX P1, PT, R17, UR9, PT, P1 ;  /* 0x0000000911007c0c */ /* 0x000fda000bf26110 */
[----:B------:R-:W-:Y:S05]  /*ac80*/  @P1 BRA `(.L_x_304) ;  /* 0x00000004005c1947 */ /* 0x000fea0003800000 */
[----:B------:R-:W0:Y:S01]  /*ac90*/  S2R R11, SR_CTAID.X ;  /* 0x00000000000b7919 */ /* 0x000e220000002500 */
[----:B------:R-:W-:Y:S01]  /*aca0*/  ULDC.64 UR8, c[0x0][0x628] ;  /* 0x00018a0000087ab9 */ /* 0x000fe20000000a00 */
[----:B------:R-:W1:Y:S01]  /*acb0*/  LDC R12, c[0x0][0x144] ;  /* 0x00005100ff0c7b82 */ /* 0x000e620000000800 */
[----:B------:R-:W-:Y:S01]  /*acc0*/  ISETP.NE.U32.AND P1, PT, RZ, UR8, PT ;  /* 0x00000008ff007c0c */ /* 0x000fe2000bf25070 */
[----:B------:R-:W2:Y:S01]  /*acd0*/  S2R R9, SR_CTAID.Y ;  /* 0x0000000000097919 */ /* 0x000ea20000002600 */
[----:B------:R-:W-:Y:S01]  /*ace0*/  ULDC UR10, c[0x0][0x150] ;  /* 0x00005400000a7ab9 */ /* 0x000fe20000000800 */
[----:B------:R-:W-:Y:S01]  /*acf0*/  ULDC UR11, c[0x0][0x630] ;  /* 0x00018c00000b7ab9 */ /* 0x000fe20000000800 */
[----:B------:R-:W-:Y:S01]  /*ad00*/  ISETP.NE.AND.EX P1, PT, RZ, UR9, PT, P1 ;  /* 0x00000009ff007c0c */ /* 0x000fe2000bf25310 */
[----:B------:R-:W-:Y:S01]  /*ad10*/  IMAD.MOV.U32 R2, RZ, RZ, R18 ;  /* 0x000000ffff027224 */ /* 0x000fe200078e0012 */
[----:B0-----:R-:W-:-:S05]  /*ad20*/  I2FP.F32.U32 R3, R11 ;  /* 0x0000000b00037245 */ /* 0x001fca0000201000 */
[----:B------:R-:W-:Y:S01]  /*ad30*/  FMUL R14, R3, UR10 ;  /* 0x0000000a030e7c20 */ /* 0x000fe20008400000 */
[----:B------:R-:W-:-:S05]  /*ad40*/  IMAD.MOV.U32 R3, RZ, RZ, R17 ;  /* 0x000000ffff037224 */ /* 0x000fca00078e0011 */
[----:B--2---:R-:W-:Y:S05]  /*ad50*/  @!P1 BRA `(.L_x_305) ;  /* 0x0000000000289947 */ /* 0x004fea0003800000 */
[----:B------:R-:W-:Y:S02]  /*ad60*/  ULDC UR10, c[0x0][0x634] ;  /* 0x00018d00000a7ab9 */ /* 0x000fe40000000800 */
[----:B------:R-:W-:-:S05]  /*ad70*/  IADD3 R3, P1, R18, UR10, RZ ;  /* 0x0000000a12037c10 */ /* 0x000fca000ff3e0ff */
[----:B------:R-:W-:-:S04]  /*ad80*/  IMAD.X R13, RZ, RZ, R17, P1 ;  /* 0x000000ffff0d7224 */ /* 0x000fc800008e0611 */
[----:B------:R-:W-:-:S04]  /*ad90*/  IMAD.WIDE.U32 R4, R13, UR8, RZ ;  /* 0x000000080d047c25 */ /* 0x000fc8000f8e00ff */
[----:B------:R-:W-:-:S04]  /*ada0*/  IMAD.WIDE.U32 R4, P1, R3, UR9, R4 ;  /* 0x0000000903047c25 */ /* 0x000fc8000f820004 */
[----:B------:R-:W-:-:S04]  /*adb0*/  IMAD.WIDE.U32 R2, R3, UR8, RZ ;  /* 0x0000000803027c25 */ /* 0x000fc8000f8e00ff */
[----:B------:R-:W-:Y:S01]  /*adc0*/  IMAD.MOV.U32 R2, RZ, RZ, R5 ;  /* 0x000000ffff027224 */ /* 0x000fe200078e0005 */
[----:B------:R-:W-:Y:S01]  /*add0*/  IADD3 RZ, P3, R3, R4, RZ ;  /* 0x0000000403ff7210 */ /* 0x000fe20007f7e0ff */
[----:B------:R-:W-:-:S04]  /*ade0*/  IMAD.X R3, RZ, RZ, RZ, P1 ;  /* 0x000000ffff037224 */ /* 0x000fc800008e06ff */
[----:B------:R-:W-:-:S08]  /*adf0*/  IMAD.WIDE.U32.X R2, R13, UR9, R2, P3 ;  /* 0x000000090d027c25 */ /* 0x000fd000098e0402 */
.L_x_305:
[--C-:B------:R-:W-:Y:S01]  /*ae00*/  SHF.R.U64 R10, R2, UR11, R3.reuse ;  /* 0x0000000b020a7c19 */ /* 0x100fe20008001203 */
[----:B------:R-:W0:Y:S01]  /*ae10*/  F2I.U32.TRUNC.NTZ R14, R14 ;  /* 0x0000000e000e7305 */ /* 0x000e22000020f000 */
[----:B------:R-:W-:Y:S01]  /*ae20*/  SHF.R.U32.HI R2, RZ, UR11, R3 ;  /* 0x0000000bff027c19 */ /* 0x000fe20008011603 */
[----:B------:R-:W-:Y:S01]  /*ae30*/  ULDC.64 UR8, c[0x0][0x620] ;  /* 0x0001880000087ab9 */ /* 0x000fe20000000a00 */
[----:B------:R-:W-:Y:S01]  /*ae40*/  IADD3 R5, P1, RZ, -R10, RZ ;  /* 0x8000000aff057210 */ /* 0x000fe20007f3e0ff */
[----:B------:R-:W-:Y:S01]  /*ae50*/  IMAD.MOV.U32 R3, RZ, RZ, R17 ;  /* 0x000000ffff037224 */ /* 0x000fe200078e0011 */
[----:B------:R-:W-:-:S03]  /*ae60*/  ULDC.64 UR10, c[0x0][0x640] ;  /* 0x00019000000a7ab9 */ /* 0x000fc60000000a00 */
[----:B------:R-:W-:Y:S01]  /*ae70*/  IMAD.X R2, RZ, RZ, ~R2, P1 ;  /* 0x000000ffff027224 */ /* 0x000fe200008e0e02 */
[----:B------:R-:W-:-:S03]  /*ae80*/  ISETP.NE.U32.AND P1, PT, RZ, UR10, PT ;  /* 0x0000000aff007c0c */ /* 0x000fc6000bf25070 */
[----:B------:R-:W-:Y:S01]  /*ae90*/  IMAD R4, R2, UR8, RZ ;  /* 0x0000000802047c24 */ /* 0x000fe2000f8e02ff */
[----:B------:R-:W-:Y:S01]  /*aea0*/  ISETP.NE.AND.EX P1, PT, RZ, UR11, PT, P1 ;  /* 0x0000000bff007c0c */ /* 0x000fe2000bf25310 */
[----:B------:R-:W-:-:S04]  /*aeb0*/  IMAD.MOV.U32 R2, RZ, RZ, R18 ;  /* 0x000000ffff027224 */ /* 0x000fc800078e0012 */
[----:B------:R-:W-:Y:S01]  /*aec0*/  IMAD.WIDE.U32 R2, R5, UR8, R2 ;  /* 0x0000000805027c25 */ /* 0x000fe2000f8e0002 */
[----:B------:R-:W-:-:S03]  /*aed0*/  ULDC UR8, c[0x0][0x618] ;  /* 0x0001860000087ab9 */ /* 0x000fc60000000800 */
[----:B------:R-:W-:Y:S01]  /*aee0*/  IMAD R5, R5, UR9, R4 ;  /* 0x0000000905057c24 */ /* 0x000fe2000f8e0204 */
[----:B------:R-:W-:Y:S01]  /*aef0*/  ULDC UR9, c[0x0][0x154] ;  /* 0x0000550000097ab9 */ /* 0x000fe20000000800 */
[----:B0-----:R-:W-:Y:S02]  /*af00*/  IMAD.MOV R4, RZ, RZ, -R14 ;  /* 0x000000ffff047224 */ /* 0x001fe400078e0a0e */
[----:B------:R-:W0:Y:S01]  /*af10*/  LDC R14, c[0x0][0x148] ;  /* 0x00005200ff0e7b82 */ /* 0x000e220000000800 */
[----:B------:R-:W-:Y:S02]  /*af20*/  IMAD.IADD R3, R3, 0x1, R5 ;  /* 0x0000000103037824 */ /* 0x000fe400078e0205 */
[----:B-1----:R-:W-:Y:S01]  /*af30*/  IMAD R11, R12, R4, R11 ;  /* 0x000000040c0b7224 */ /* 0x002fe200078e020b */
[----:B------:R-:W-:Y:S02]  /*af40*/  I2FP.F32.U32 R4, R9 ;  /* 0x0000000900047245 */ /* 0x000fe40000201000 */
[----:B------:R-:W-:-:S02]  /*af50*/  SHF.R.U64 R12, R2, UR8, R3 ;  /* 0x00000008020c7c19 */ /* 0x000fc40008001203 */
[----:B------:R-:W-:Y:S01]  /*af60*/  SHF.R.U32.HI R3, RZ, UR8, R3 ;  /* 0x00000008ff037c19 */ /* 0x000fe20008011603 */
[----:B------:R-:W-:Y:S01]  /*af70*/  FMUL R4, R4, UR9 ;  /* 0x0000000904047c20 */ /* 0x000fe20008400000 */
[----:B------:R-:W-:Y:S02]  /*af80*/  ULDC UR8, c[0x0][0x608] ;  /* 0x0001820000087ab9 */ /* 0x000fe40000000800 */
[--C-:B------:R-:W-:Y:S01]  /*af90*/  SHF.R.U64 R15, R12, UR8, R3.reuse ;  /* 0x000000080c0f7c19 */ /* 0x100fe20008001203 */
[----:B------:R1:W2:Y:S01]  /*afa0*/  F2I.U32.TRUNC.NTZ R20, R4 ;  /* 0x0000000400147305 */ /* 0x0002a2000020f000 */
[----:B------:R-:W-:Y:S01]  /*afb0*/  SHF.R.U32.HI R2, RZ, UR8, R3 ;  /* 0x00000008ff027c19 */ /* 0x000fe20008011603 */
[----:B------:R-:W-:-:S03]  /*afc0*/  ULDC UR8, c[0x0][0x658] ;  /* 0x0001960000087ab9 */ /* 0x000fc60000000800 */
[--C-:B------:R-:W-:Y:S02]  /*afd0*/  SHF.R.U64 R13, R15, UR8, R2.reuse ;  /* 0x000000080f0d7c19 */ /* 0x100fe40008001202 */
[----:B------:R-:W-:-:S03]  /*afe0*/  SHF.R.U32.HI R19, RZ, UR8, R2 ;  /* 0x00000008ff137c19 */ /* 0x000fc60008011602 */
[----:B------:R-:W-:Y:S02]  /*aff0*/  IMAD.MOV.U32 R2, RZ, RZ, R13 ;  /* 0x000000ffff027224 */ /* 0x000fe400078e000d */
[----:B------:R-:W-:Y:S01]  /*b000*/  IMAD.MOV.U32 R3, RZ, RZ, R19 ;  /* 0x000000ffff037224 */ /* 0x000fe200078e0013 */
[----:B-1----:R-:W-:Y:S06]  /*b010*/  @!P1 BRA `(.L_x_306) ;  /* 0x0000000000289947 */ /* 0x002fec0003800000 */
        /* <DEDUP_REMOVED lines=10> */
.L_x_306:
[----:B------:R-:W1:Y:S01]  /*b0c0*/  LDC R4, c[0x0][0x65c] ;  /* 0x00019700ff047b82 */ /* 0x000e620000000800 */
[----:B------:R-:W-:Y:S01]  /*b0d0*/  ULDC UR8, c[0x0][0x648] ;  /* 0x0001920000087ab9 */ /* 0x000fe20000000800 */
[----:B------:R-:W-:Y:S01]  /*b0e0*/  LOP3.LUT R15, R15, UR13, RZ, 0xc0, !PT ;  /* 0x0000000d0f0f7c12 */ /* 0x000fe2000f8ec0ff */
[----:B--2---:R-:W-:Y:S01]  /*b0f0*/  IMAD.MOV R20, RZ, RZ, -R20 ;  /* 0x000000ffff147224 */ /* 0x004fe200078e0a14 */
[----:B------:R-:W-:Y:S01]  /*b100*/  SHF.R.U64 R2, R2, UR8, R3 ;  /* 0x0000000802027c19 */ /* 0x000fe20008001203 */
[----:B------:R-:W-:Y:S01]  /*b110*/  ULDC UR8, c[0x0][0x638] ;  /* 0x00018e0000087ab9 */ /* 0x000fe20000000800 */
[----:B------:R-:W-:Y:S01]  /*b120*/  LOP3.LUT R12, R12, UR4, RZ, 0xc0, !PT ;  /* 0x000000040c0c7c12 */ /* 0x000fe2000f8ec0ff */
[----:B------:R-:W-:Y:S01]  /*b130*/  ULDC UR9, c[0x0][0x610] ;  /* 0x0001840000097ab9 */ /* 0x000fe20000000800 */
[----:B------:R-:W-:Y:S01]  /*b140*/  IMAD.MOV.U32 R3, RZ, RZ, 0x1 ;  /* 0x00000001ff037424 */ /* 0x000fe200078e00ff */
[----:B-1----:R-:W-:Y:S01]  /*b150*/  ISETP.NE.AND P1, PT, R4, 0x1, PT ;  /* 0x000000010400780c */ /* 0x002fe20003f25270 */
[----:B------:R-:W-:-:S02]  /*b160*/  IMAD.MOV R4, RZ, RZ, -R2 ;  /* 0x000000ffff047224 */ /* 0x000fc400078e0a02 */
[----:B------:R-:W-:Y:S02]  /*b170*/  IMAD R2, R2, UR5, R15 ;  /* 0x0000000502027c24 */ /* 0x000fe4000f8e020f */
[----:B------:R-:W-:Y:S01]  /*b180*/  IMAD R13, R4, UR8, R13 ;  /* 0x00000008040d7c24 */ /* 0x000fe2000f8e020d */
[----:B------:R-:W-:-:S07]  /*b190*/  ULDC UR8, c[0x0][0x600] ;  /* 0x0001800000087ab9 */ /* 0x000fce0000000800 */
[----:B0-----:R-:W-:-:S04]  /*b1a0*/  @P1 IMAD R11, R14, R20, R9 ;  /* 0x000000140e0b1224 */ /* 0x001fc800078e0209 */
[----:B------:R-:W-:Y:S02]  /*b1b0*/  IMAD R11, R2, UR9, R11 ;  /* 0x00000009020b7c24 */ /* 0x000fe4000f8e020b */
[----:B------:R-:W-:-:S05]  /*b1c0*/  IMAD R2, R13, UR8, R12 ;  /* 0x000000080d027c24 */ /* 0x000fca000f8e020c */
[----:B------:R-:W-:Y:S02]  /*b1d0*/  SEL R22, R2, R11, !P1 ;  /* 0x0000000b02167207 */ /* 0x000fe40004800000 */
[----:B------:R-:W-:Y:S01]  /*b1e0*/  SEL R19, R11, R2, !P1 ;  /* 0x000000020b137207 */ /* 0x000fe20004800000 */
[----:B------:R-:W-:-:S07]  /*b1f0*/  IMAD.MOV.U32 R2, RZ, RZ, R10 ;  /* 0x000000ffff027224 */ /* 0x000fce00078e000a */
.L_x_304:
[----:B------:R-:W-:Y:S05]  /*b200*/  BSYNC B1 ;  /* 0x0000000000017941 */ /* 0x000fea0003800000 */
.L_x_303:
[----:B------:R-:W-:-:S13]  /*b210*/  LOP3.LUT P1, RZ, R3, 0xff, RZ, 0xc0, !PT ;  /* 0x000000ff03ff7812 */ /* 0x000fda000782c0ff */
[----:B------:R-:W-:Y:S05]  /*b220*/  @P1 BRA `(.L_x_307) ;  /* 0xfffffff400181947 */ /* 0x000fea000383ffff */
[----:B------:R-:W-:Y:S05]  /*b230*/  BSYNC B0 ;  /* 0x0000000000007941 */ /* 0x000fea0003800000 */
.L_x_295:
[----:B------:R-:W-:-:S03]  /*b240*/  UMOV UR8, 0xffffffff ;  /* 0xffffffff00087882 */ /* 0x000fc60000000000 */
[----:B------:R-:W-:Y:S05]  /*b250*/  BRA.DIV UR8, `(.L_x_308) ;  /* 0x0000000608647947 */ /* 0x000fea000b800000 */
[----:B------:R-:W-:-:S13]  /*b260*/  ELECT P6, URZ, PT ;  /* 0x00000000003f782f */ /* 0x000fda00038c0000 */
.L_x_325:
[----:B------:R-:W-:Y:S04]  /*b270*/  BSSY B0, `(.L_x_309) ;  /* 0x0000034000007945 */ /* 0x000fe80003800000 */
[----:B------:R-:W-:Y:S05]  /*b280*/  @!P6 BRA `(.L_x_310) ;  /* 0x0000000000c8e947 */ /* 0x000fea0003800000 */
[----:B------:R-:W-:-:S04]  /*b290*/  LOP3.LUT R16, R16, 0x2, RZ, 0xfc, !PT ;  /* 0x0000000210107812 */ /* 0x000fc800078efcff */
[----:B------:R-:W-:-:S13]  /*b2a0*/  ISETP.NE.AND P0, PT, R16, 0x3, PT ;  /* 0x000000031000780c */ /* 0x000fda0003f05270 */
[----:B------:R-:W-:Y:S05]  /*b2b0*/  @!P0 BRA `(.L_x_311) ;  /* 0x0000000000048947 */ /* 0x000fea0003800000 */
[----:B------:R-:W-:Y:S01]  /*b2c0*/  BPT.TRAP 0x1 ;  /* 0x000000040000795c */ /* 0x000fe20000300000 */
.L_x_311:
[----:B------:R-:W0:Y:S01]  /*b2d0*/  S2R R3, SR_CgaCtaId ;  /* 0x0000000000037919 */ /* 0x000e220000008800 */
[----:B------:R-:W-:Y:S02]  /*b2e0*/  MOV R2, 0x400 ;  /* 0x0000040000027802 */ /* 0x000fe40000000f00 */
[----:B------:R-:W-:Y:S02]  /*b2f0*/  SHF.L.U32 R4, R0, 0x1f, RZ ;  /* 0x0000001f00047819 */ /* 0x000fe400000006ff */
[----:B0-----:R-:W-:-:S05]  /*b300*/  LEA R2, R3, R2, 0x18 ;  /* 0x0000000203027211 */ /* 0x001fca00078ec0ff */
[----:B------:R-:W-:-:S04]  /*b310*/  VIADD R2, R2, 0x28 ;  /* 0x0000002802027836 */ /* 0x000fc80000000000 */
[C---:B------:R-:W-:Y:S02]  /*b320*/  IMAD R9, R7.reuse, 0x8, R2 ;  /* 0x0000000807097824 */ /* 0x040fe400078e0202 */
[----:B------:R-:W-:Y:S02]  /*b330*/  VIADD R7, R7, 0x1 ;  /* 0x0000000107077836 */ /* 0x000fe40000000000 */
[----:B------:R-:W0:Y:S03]  /*b340*/  SYNCS.PHASECHK.TRANS64.TRYWAIT P0, [R9+URZ], R4 ;  /* 0x00000004090075a7 */ /* 0x000e26000800017f */
[----:B------:R-:W-:-:S04]  /*b350*/  ISETP.NE.AND P1, PT, R7, 0x5, PT ;  /* 0x000000050700780c */ /* 0x000fc80003f25270 */
[----:B------:R-:W-:Y:S02]  /*b360*/  SEL R3, RZ, 0x1, P1 ;  /* 0x00000001ff037807 */ /* 0x000fe40000800000 */
[----:B------:R-:W-:Y:S02]  /*b370*/  SEL R7, R7, RZ, P1 ;  /* 0x000000ff07077207 */ /* 0x000fe40000800000 */
[----:B------:R-:W-:-:S03]  /*b380*/  LOP3.LUT R6, R0, R3, RZ, 0x3c, !PT ;  /* 0x0000000300067212 */ /* 0x000fc600078e3cff */
[----:B------:R-:W-:Y:S01]  /*b390*/  IMAD R8, R7, 0x8, R2 ;  /* 0x0000000807087824 */ /* 0x000fe200078e0202 */
[----:B------:R-:W-:Y:S01]  /*b3a0*/  SHF.L.U32 R5, R6, 0x1f, RZ ;  /* 0x0000001f06057819 */ /* 0x000fe200000006ff */
[----:B0-----:R-:W-:Y:S06]  /*b3b0*/  @!P0 BRA `(.L_x_312) ;  /* 0x00000004002c8947 */ /* 0x001fec0003800000 */
.L_x_326:
[----:B------:R-:W1:Y:S01]  /*b3c0*/  SYNCS.PHASECHK.TRANS64.TRYWAIT P0, [R8+URZ], R5 ;  /* 0x00000005080075a7 */ /* 0x000e62000800017f */
[----:B------:R-:W-:-:S05]  /*b3d0*/  VIADD R0, R7, 0x1 ;  /* 0x0000000107007836 */ /* 0x000fca0000000000 */
[----:B------:R-:W-:-:S04]  /*b3e0*/  ISETP.NE.AND P1, PT, R0, 0x5, PT ;  /* 0x000000050000780c */ /* 0x000fc80003f25270 */
[----:B------:R-:W-:Y:S02]  /*b3f0*/  SEL R3, RZ, 0x1, P1 ;  /* 0x00000001ff037807 */ /* 0x000fe40000800000 */
[----:B------:R-:W-:Y:S02]  /*b400*/  SEL R7, R0, RZ, P1 ;  /* 0x000000ff00077207 */ /* 0x000fe40000800000 */
[----:B------:R-:W-:-:S03]  /*b410*/  LOP3.LUT R6, R6, R3, RZ, 0x3c, !PT ;  /* 0x0000000306067212 */ /* 0x000fc600078e3cff */
[----:B0-----:R-:W-:Y:S01]  /*b420*/  IMAD R9, R7, 0x8, R2 ;  /* 0x0000000807097824 */ /* 0x001fe200078e0202 */
[----:B------:R-:W-:Y:S01]  /*b430*/  SHF.L.U32 R4, R6, 0x1f, RZ ;  /* 0x0000001f06047819 */ /* 0x000fe200000006ff */
[----:B-1----:R-:W-:Y:S06]  /*b440*/  @!P0 BRA `(.L_x_313) ;  /* 0x00000004001c8947 */ /* 0x002fec0003800000 */
.L_x_327:
[----:B------:R-:W1:Y:S01]  /*b450*/  SYNCS.PHASECHK.TRANS64.TRYWAIT P0, [R9+URZ], R4 ;  /* 0x00000004090075a7 */ /* 0x000e62000800017f */
[----:B------:R-:W-:-:S05]  /*b460*/  VIADD R0, R7, 0x1 ;  /* 0x0000000107007836 */ /* 0x000fca0000000000 */
[----:B------:R-:W-:-:S04]  /*b470*/  ISETP.NE.AND P1, PT, R0, 0x5, PT ;  /* 0x000000050000780c */ /* 0x000fc80003f25270 */
[----:B------:R-:W-:Y:S02]  /*b480*/  SEL R3, RZ, 0x1, P1 ;  /* 0x00000001ff037807 */ /* 0x000fe40000800000 */
[----:B------:R-:W-:Y:S02]  /*b490*/  SEL R7, R0, RZ, P1 ;  /* 0x000000ff00077207 */ /* 0x000fe40000800000 */
[----:B------:R-:W-:-:S03]  /*b4a0*/  LOP3.LUT R11, R6, R3, RZ, 0x3c, !PT ;  /* 0x00000003060b7212 */ /* 0x000fc600078e3cff */
[----:B------:R-:W-:Y:S01]  /*b4b0*/  IMAD R6, R7, 0x8, R2 ;  /* 0x0000000807067824 */ /* 0x000fe200078e0202 */
[----:B0-----:R-:W-:Y:S01]  /*b4c0*/  SHF.L.U32 R5, R11, 0x1f, RZ ;  /* 0x0000001f0b057819 */ /* 0x001fe200000006ff */
[----:B-1----:R-:W-:Y:S06]  /*b4d0*/  @!P0 BRA `(.L_x_314) ;  /* 0x00000004000c8947 */ /* 0x002fec0003800000 */
.L_x_328:
[----:B------:R-:W1:Y:S01]  /*b4e0*/  SYNCS.PHASECHK.TRANS64.TRYWAIT P0, [R6+URZ], R5 ;  /* 0x00000005060075a7 */ /* 0x000e62000800017f */
[----:B------:R-:W-:-:S05]  /*b4f0*/  VIADD R0, R7, 0x1 ;  /* 0x0000000107007836 */ /* 0x000fca0000000000 */
[----:B------:R-:W-:-:S04]  /*b500*/  ISETP.NE.AND P1, PT, R0, 0x5, PT ;  /* 0x000000050000780c */ /* 0x000fc80003f25270 */
[----:B0-----:R-:W-:Y:S02]  /*b510*/  SEL R4, RZ, 0x1, P1 ;  /* 0x00000001ff047807 */ /* 0x001fe40000800000 */
[----:B------:R-:W-:Y:S02]  /*b520*/  SEL R3, R0, RZ, P1 ;  /* 0x000000ff00037207 */ /* 0x000fe40000800000 */
[----:B------:R-:W-:Y:S01]  /*b530*/  LOP3.LUT R0, R11, R4, RZ, 0x3c, !PT ;  /* 0x000000040b007212 */ /* 0x000fe200078e3cff */
[----:B-1----:R-:W-:Y:S06]  /*b540*/  @!P0 BRA `(.L_x_315) ;  /* 0x0000000400048947 */ /* 0x002fec0003800000 */
.L_x_329:
[----:B------:R-:W-:Y:S01]  /*b550*/  IMAD R3, R3, 0x8, R2 ;  /* 0x0000000803037824 */ /* 0x000fe200078e0202 */
[----:B------:R-:W-:-:S07]  /*b560*/  SHF.L.U32 R0, R0, 0x1f, RZ ;  /* 0x0000001f00007819 */ /* 0x000fce00000006ff */
.L_x_316:
[----:B-1----:R1:W2:Y:S02]  /*b570*/  SYNCS.PHASECHK.TRANS64.TRYWAIT P0, [R3+URZ], R0 ;  /* 0x00000000030075a7 */ /* 0x0022a4000800017f */
[----:B--2---:R-:W-:Y:S05]  /*b580*/  @!P0 NANOSLEEP.SYNCS 0x989680 ;  /* 0x009896800000895d */ /* 0x004fea0003900000 */
[----:B------:R-:W2:Y:S02]  /*b590*/  @!P0 SYNCS.PHASECHK.TRANS64 P0, [R3+URZ], R0 ;  /* 0x00000000030085a7 */ /* 0x000ea4000800007f */
[----:B--2---:R-:W-:Y:S05]  /*b5a0*/  @!P0 BRA `(.L_x_316) ;  /* 0xfffffffc00f08947 */ /* 0x004fea000383ffff */
.L_x_310:
[----:B------:R-:W-:Y:S05]  /*b5b0*/  BSYNC B0 ;  /* 0x0000000000007941 */ /* 0x000fea0003800000 */
.L_x_309:
[----:B------:R-:W-:Y:S05]  /*b5c0*/  EXIT ;  /* 0x000000000000794d */ /* 0x000fea0003800000 */
.L_x_19:
[----:B-1----:R1:W2:Y:S02]  /*b5d0*/  SYNCS.PHASECHK.TRANS64.TRYWAIT P0, [R161+URZ], R0 ;  /* 0x00000000a10075a7 */ /* 0x0022a4000800017f */
[----:B--2---:R-:W-:Y:S05]  /*b5e0*/  @!P0 NANOSLEEP.SYNCS 0x989680 ;  /* 0x009896800000895d */ /* 0x004fea0003900000 */
[----:B------:R-:W2:Y:S02]  /*b5f0*/  @!P0 SYNCS.PHASECHK.TRANS64 P0, [R161+URZ], R0 ;  /* 0x00000000a10085a7 */ /* 0x000ea4000800007f */
[----:B--2---:R-:W-:Y:S05]  /*b600*/  @!P0 BRA `(.L_x_19) ;  /* 0xfffffffc00f08947 */ /* 0x004fea000383ffff */
[----:B------:R-:W-:Y:S05]  /*b610*/  BRA `(.L_x_317) ;  /* 0xffffff6000387947 */ /* 0x000fea000383ffff */
.L_x_24:
[----:B--2---:R2:W3:Y:S02]  /*b620*/  SYNCS.PHASECHK.TRANS64.TRYWAIT P1, [R3+URZ], R0 ;  /* 0x00000000030075a7 */ /* 0x0044e4000802017f */
[----:B---3--:R-:W-:Y:S05]  /*b630*/  @!P1 NANOSLEEP.SYNCS 0x989680 ;  /* 0x009896800000995d */ /* 0x008fea0003900000 */
[----:B------:R-:W3:Y:S02]  /*b640*/  @!P1 SYNCS.PHASECHK.TRANS64 P1, [R3+URZ], R0 ;  /* 0x00000000030095a7 */ /* 0x000ee4000802007f */
[----:B---3--:R-:W-:Y:S05]  /*b650*/  @!P1 BRA `(.L_x_24) ;  /* 0xfffffffc00f09947 */ /* 0x008fea000383ffff */
[----:B------:R-:W-:Y:S05]  /*b660*/  BRA `(.L_x_23) ;  /* 0xffffff6000a47947 */ /* 0x000fea000383ffff */
.L_x_29:
[----:B--2---:R-:W-:-:S04]  /*b670*/  IMAD.U32 R5, RZ, RZ, UR4 ;  /* 0x00000004ff057e24 */ /* 0x004fc8000f8e00ff */
[----:B------:R2:W3:Y:S03]  /*b680*/  SYNCS.PHASECHK.TRANS64.TRYWAIT P1, [R5+URZ], R4 ;  /* 0x00000004050075a7 */ /* 0x0004e6000802017f */
[----:B---3--:R-:W-:Y:S05]  /*b690*/  @!P1 NANOSLEEP.SYNCS 0x989680 ;  /* 0x009896800000995d */ /* 0x008fea0003900000 */
[----:B------:R-:W3:Y:S02]  /*b6a0*/  @!P1 SYNCS.PHASECHK.TRANS64 P1, [R5+URZ], R4 ;  /* 0x00000004050095a7 */ /* 0x000ee4000802007f */
[----:B---3--:R-:W-:Y:S05]  /*b6b0*/  @!P1 BRA `(.L_x_29) ;  /* 0xfffffffc00ec9947 */ /* 0x008fea000383ffff */
[----:B------:R-:W-:Y:S05]  /*b6c0*/  BRA `(.L_x_28) ;  /* 0xffffff6400387947 */ /* 0x000fea000383ffff */
.L_x_35:
[----:B-1----:R1:W2:Y:S02]  /*b6d0*/  SYNCS.PHASECHK.TRANS64.TRYWAIT P0, [R161+URZ+0x10], R0 ;  /* 0x00001000a10075a7 */ /* 0x0022a4000800017f */
[----:B--2---:R-:W-:Y:S05]  /*b6e0*/  @!P0 NANOSLEEP.SYNCS 0x989680 ;  /* 0x009896800000895d */ /* 0x004fea0003900000 */
[----:B------:R-:W2:Y:S02]  /*b6f0*/  @!P0 SYNCS.PHASECHK.TRANS64 P0, [R161+URZ+0x10], R0 ;  /* 0x00001000a10085a7 */ /* 0x000ea4000800007f */
[----:B--2---:R-:W-:Y:S05]  /*b700*/  @!P0 BRA `(.L_x_35) ;  /* 0xfffffffc00f08947 */ /* 0x004fea000383ffff */
[----:B------:R-:W-:Y:S05]  /*b710*/  BRA `(.L_x_318) ;  /* 0xffffff6800487947 */ /* 0x000fea000383ffff */
.L_x_296:
[----:B------:R-:W-:Y:S01]  /*b720*/  BSSY B1, `(.L_x_319) ;  /* 0x0000006000017945 */ /* 0x000fe20003800000 */
[----:B------:R-:W-:-:S07]  /*b730*/  IMAD.MOV.U32 R15, RZ, RZ, -0x1 ;  /* 0xffffffffff0f7424 */ /* 0x000fce00078e00ff */
[----:B-----5:R-:W-:Y:S05]  /*b740*/  WARPSYNC.COLLECTIVE R15, `(.L_x_320) ;  /* 0x000000000f0c7348 */ /* 0x020fea0003c00000 */
[----:B------:R-:W-:Y:S02]  /*b750*/  ELECT P6, UR62, PT ;  /* 0x00000000003e782f */ /* 0x000fe400038c0000 */
[----:B------:R-:W-:Y:S01]  /*b760*/  MOV R14, UR62 ;  /* 0x0000003e000e7c02 */ /* 0x000fe20008000f00 */
[----:B-----5:R-:W-:Y:S10]  /*b770*/  ENDCOLLECTIVE ;  /* 0x000000000000791b */ /* 0x020ff40003800000 */
.L_x_320:
[----:B------:R-:W-:Y:S05]  /*b780*/  BSYNC B1 ;  /* 0x0000000000017941 */ /* 0x000fea0003800000 */
.L_x_319:
[----:B------:R-:W-:Y:S05]  /*b790*/  BRA `(.L_x_321) ;  /* 0xffffffec00c87947 */ /* 0x000fea000383ffff */
.L_x_299:
[----:B0-----:R0:W1:Y:S02]  /*b7a0*/  SYNCS.PHASECHK.TRANS64.TRYWAIT P1, [R10+URZ+0x28], R5 ;  /* 0x000028050a0075a7 */ /* 0x001064000802017f */
[----:B-1----:R-:W-:Y:S05]  /*b7b0*/  @!P1 NANOSLEEP.SYNCS 0x989680 ;  /* 0x009896800000995d */ /* 0x002fea0003900000 */
[----:B------:R-:W1:Y:S02]  /*b7c0*/  @!P1 SYNCS.PHASECHK.TRANS64 P1, [R10+URZ+0x28], R5 ;  /* 0x000028050a0095a7 */ /* 0x000e64000802007f */
[----:B-1----:R-:W-:Y:S05]  /*b7d0*/  @!P1 BRA `(.L_x_299) ;  /* 0xfffffffc00f09947 */ /* 0x002fea000383ffff */
[----:B------:R-:W-:Y:S05]  /*b7e0*/  BRA `(.L_x_322) ;  /* 0xfffffff000007947 */ /* 0x000fea000383ffff */
.L_x_308:
[----:B------:R-:W-:Y:S01]  /*b7f0*/  BSSY B0, `(.L_x_323) ;  /* 0x0000006000007945 */ /* 0x000fe20003800000 */
[----:B------:R-:W-:-:S07]  /*b800*/  IMAD.MOV.U32 R15, RZ, RZ, -0x1 ;  /* 0xffffffffff0f7424 */ /* 0x000fce00078e00ff */
[----:B-----5:R-:W-:Y:S05]  /*b810*/  WARPSYNC.COLLECTIVE R15, `(.L_x_324) ;  /* 0x000000000f0c7348 */ /* 0x020fea0003c00000 */
[----:B------:R-:W-:Y:S02]  /*b820*/  ELECT P6, UR62, PT ;  /* 0x00000000003e782f */ /* 0x000fe400038c0000 */
[----:B------:R-:W-:Y:S01]  /*b830*/  MOV R14, UR62 ;  /* 0x0000003e000e7c02 */ /* 0x000fe20008000f00 */
[----:B-----5:R-:W-:Y:S10]  /*b840*/  ENDCOLLECTIVE ;  /* 0x000000000000791b */ /* 0x020ff40003800000 */
.L_x_324:
[----:B------:R-:W-:Y:S05]  /*b850*/  BSYNC B0 ;  /* 0x0000000000007941 */ /* 0x000fea0003800000 */
.L_x_323:
[----:B------:R-:W-:Y:S05]  /*b860*/  BRA `(.L_x_325) ;  /* 0xfffffff800807947 */ /* 0x000fea000383ffff */
.L_x_312:
[----:B0-----:R0:W1:Y:S02]  /*b870*/  SYNCS.PHASECHK.TRANS64.TRYWAIT P0, [R9+URZ], R4 ;  /* 0x00000004090075a7 */ /* 0x001064000800017f */
[----:B-1----:R-:W-:Y:S05]  /*b880*/  @!P0 NANOSLEEP.SYNCS 0x989680 ;  /* 0x009896800000895d */ /* 0x002fea0003900000 */
[----:B------:R-:W1:Y:S02]  /*b890*/  @!P0 SYNCS.PHASECHK.TRANS64 P0, [R9+URZ], R4 ;  /* 0x00000004090085a7 */ /* 0x000e64000800007f */
[----:B-1----:R-:W-:Y:S05]  /*b8a0*/  @!P0 BRA `(.L_x_312) ;  /* 0xfffffffc00f08947 */ /* 0x002fea000383ffff */
[----:B------:R-:W-:Y:S05]  /*b8b0*/  BRA `(.L_x_326) ;  /* 0xfffffff800c07947 */ /* 0x000fea000383ffff */
.L_x_313:
[----:B0-----:R0:W1:Y:S02]  /*b8c0*/  SYNCS.PHASECHK.TRANS64.TRYWAIT P0, [R8+URZ], R5 ;  /* 0x00000005080075a7 */ /* 0x001064000800017f */
[----:B-1----:R-:W-:Y:S05]  /*b8d0*/  @!P0 NANOSLEEP.SYNCS 0x989680 ;  /* 0x009896800000895d */ /* 0x002fea0003900000 */
[----:B------:R-:W1:Y:S02]  /*b8e0*/  @!P0 SYNCS.PHASECHK.TRANS64 P0, [R8+URZ], R5 ;  /* 0x00000005080085a7 */ /* 0x000e64000800007f */
[----:B-1----:R-:W-:Y:S05]  /*b8f0*/  @!P0 BRA `(.L_x_313) ;  /* 0xfffffffc00f08947 */ /* 0x002fea000383ffff */
[----:B------:R-:W-:Y:S05]  /*b900*/  BRA `(.L_x_327) ;  /* 0xfffffff800d07947 */ /* 0x000fea000383ffff */
.L_x_314:
[----:B0-----:R0:W1:Y:S02]  /*b910*/  SYNCS.PHASECHK.TRANS64.TRYWAIT P0, [R9+URZ], R4 ;  /* 0x00000004090075a7 */ /* 0x001064000800017f */
[----:B-1----:R-:W-:Y:S05]  /*b920*/  @!P0 NANOSLEEP.SYNCS 0x989680 ;  /* 0x009896800000895d */ /* 0x002fea0003900000 */
[----:B------:R-:W1:Y:S02]  /*b930*/  @!P0 SYNCS.PHASECHK.TRANS64 P0, [R9+URZ], R4 ;  /* 0x00000004090085a7 */ /* 0x000e64000800007f */
[----:B-1----:R-:W-:Y:S05]  /*b940*/  @!P0 BRA `(.L_x_314) ;  /* 0xfffffffc00f08947 */ /* 0x002fea000383ffff */
[----:B------:R-:W-:Y:S05]  /*b950*/  BRA `(.L_x_328) ;  /* 0xfffffff800e07947 */ /* 0x000fea000383ffff */
.L_x_315:
[----:B0-----:R0:W1:Y:S02]  /*b960*/  SYNCS.PHASECHK.TRANS64.TRYWAIT P0, [R6+URZ], R5 ;  /* 0x00000005060075a7 */ /* 0x001064000800017f */
[----:B-1----:R-:W-:Y:S05]  /*b970*/  @!P0 NANOSLEEP.SYNCS 0x989680 ;  /* 0x009896800000895d */ /* 0x002fea0003900000 */
[----:B------:R-:W1:Y:S02]  /*b980*/  @!P0 SYNCS.PHASECHK.TRANS64 P0, [R6+URZ], R5 ;  /* 0x00000005060085a7 */ /* 0x000e64000800007f */
[----:B-1----:R-:W-:Y:S05]  /*b990*/  @!P0 BRA `(.L_x_315) ;  /* 0xfffffffc00f08947 */ /* 0x002fea000383ffff */
[----:B------:R-:W-:Y:S05]  /*b9a0*/  BRA `(.L_x_329) ;  /* 0xfffffff800e87947 */ /* 0x000fea000383ffff */
.L_x_330:
[----:B------:R-:W-:-:S00]  /*b9b0*/  BRA `(.L_x_330) ;  /* 0xfffffffc00fc7947 */ /* 0x000fc0000383ffff */
[----:B------:R-:W-:-:S00]  /*b9c0*/  NOP ;  /* 0x0000000000007918 */ /* 0x000fc00000000000 */
        /* <DEDUP_REMOVED lines=11> */
.L_x_331:


//--------------------- .nv.global.init           --------------------------
	.section	.nv.global.init,"aw",@progbits
.nv.global.init:
	.type		$str$22,@object
	.size		$str$22,($str$23 - $str$22)
$str$22:
        /*0000*/ 	.byte	0x6b, 0x5f, 0x74, 0x69, 0x6c, 0x65, 0x5f, 0x63, 0x6f, 0x75, 0x6e, 0x74, 0x20, 0x3e, 0x3d, 0x20
        /*0010*/ 	.byte	0x31, 0x00
	.type		$str$23,@object
	.size		$str$23,(__unnamed_1 - $str$23)
$str$23:
        /*0012*/ 	.byte	0x2f, 0x74, 0x6d, 0x70, 0x2f, 0x63, 0x75, 0x74, 0x6c, 0x61, 0x73, 0x73, 0x5f, 0x73, 0x77, 0x65
        /*0022*/ 	.byte	0x65, 0x70, 0x5f, 0x73, 0x72, 0x63, 0x2f, 0x69, 0x6e, 0x63, 0x6c, 0x75, 0x64, 0x65, 0x2f, 0x63
        /*0032*/ 	.byte	0x75, 0x74, 0x6c, 0x61, 0x73, 0x73, 0x2f, 0x67, 0x65, 0x6d, 0x6d, 0x2f, 0x63, 0x6f, 0x6c, 0x6c
        /*0042*/ 	.byte	0x65, 0x63, 0x74, 0x69, 0x76, 0x65, 0x2f, 0x73, 0x6d, 0x39, 0x30, 0x5f, 0x6d, 0x6d, 0x61, 0x5f
        /*0052*/ 	.byte	0x74, 0x6d, 0x61, 0x5f, 0x67, 0x6d, 0x6d, 0x61, 0x5f, 0x73, 0x73, 0x5f, 0x77, 0x61, 0x72, 0x70
        /*0062*/ 	.byte	0x73, 0x70, 0x65, 0x63, 0x69, 0x61, 0x6c, 0x69, 0x7a, 0x65, 0x64, 0x2e, 0x68, 0x70, 0x70, 0x00
	.type		__unnamed_1,@object
	.size		__unnamed_1,(.L_0 - __unnamed_1)
__unnamed_1:
        /*0072*/ 	.byte	0x76, 0x6f, 0x69, 0x64, 0x20, 0x63, 0x75, 0x74, 0x6c, 0x61, 0x73, 0x73, 0x3a, 0x3a, 0x67, 0x65
        /* <DEDUP_REMOVED lines=181> */
        /*0bd2*/ 	.byte	0x74, 0x69, 0x74, 0x79, 0x5d, 0x00
.L_0:


//--------------------- .nv.shared._ZN7cutlass13device_kernelINS_4gemm6kernel13GemmUniversalIN4cute5tupleIJiiiiEEENS1_10collective13CollectiveMmaINS1_34MainloopSm90TmaGmmaWarpSpecializedILi5ENS5_IJNS4_1CILi2EEESB_NSA_ILi1EEEEEENS1_32KernelTmaWarpSpecializedPingpongEEENS5_IJNSA_ILi64EEENSA_ILi256EEENSA_ILi32EEEEEENS_10bfloat16_tENS5_IJlSC_lEEESK_SL_NS4_8TiledMMAINS4_8MMA_AtomIJNS4_4SM904GMMA28MMA_64x256x16_F32BF16BF16_SSILNSP_5MajorE0ELSR_0ELNSP_7ScaleInE1ELSS_1EEEEEENS4_6LayoutINS5_IJSC_SC_SC_EEENS5_IJNSA_ILi0EEESX_SX_EEEEENS5_IJNS4_10UnderscoreES10_S10_EEEEENS4_23SM90_TMA_LOAD_MULTICASTENS4_14ComposedLayoutINS4_7SwizzleILi2ELi4ELi3EEENS4_18smem_ptr_flag_bitsILi16EEENSV_INS5_IJNSA_ILi8EEESI_EEENS5_IJSI_SC_EEEEEEEvNS4_8identityES13_S1D_vS1E_EENS_8epilogue10collective6detail29Sm90TmaWarpSpecializedAdapterINS1H_15DefaultEpilogueISK_SL_SL_NS1G_6thread17LinearCombinationISK_Li1EffLNS1L_9ScaleType4KindE0ELNS_15FloatRoundStyleE2ESK_EENS1_15EpilogueDefaultEEEEEvvEEEEvNT_6ParamsE --------------------------
	.section	.nv.shared._ZN7cutlass13device_kernelINS_4gemm6kernel13GemmUniversalIN4cute5tupleIJiiiiEEENS1_10collective13CollectiveMmaINS1_34MainloopSm90TmaGmmaWarpSpecializedILi5ENS5_IJNS4_1CILi2EEESB_NSA_ILi1EEEEEENS1_32KernelTmaWarpSpecializedPingpongEEENS5_IJNSA_ILi64EEENSA_ILi256EEENSA_ILi32EEEEEENS_10bfloat16_tENS5_IJlSC_lEEESK_SL_NS4_8TiledMMAINS4_8MMA_AtomIJNS4_4SM904GMMA28MMA_64x256x16_F32BF16BF16_SSILNSP_5MajorE0ELSR_0ELNSP_7ScaleInE1ELSS_1EEEEEENS4_6LayoutINS5_IJSC_SC_SC_EEENS5_IJNSA_ILi0EEESX_SX_EEEEENS5_IJNS4_10UnderscoreES10_S10_EEEEENS4_23SM90_TMA_LOAD_MULTICASTENS4_14ComposedLayoutINS4_7SwizzleILi2ELi4ELi3EEENS4_18smem_ptr_flag_bitsILi16EEENSV_INS5_IJNSA_ILi8EEESI_EEENS5_IJSI_SC_EEEEEEEvNS4_8identityES13_S1D_vS1E_EENS_8epilogue10collective6detail29Sm90TmaWarpSpecializedAdapterINS1H_15DefaultEpilogueISK_SL_SL_NS1G_6thread17LinearCombinationISK_Li1EffLNS1L_9ScaleType4KindE0ELNS_15FloatRoundStyleE2ESK_EENS1_15EpilogueDefaultEEEEEvvEEEEvNT_6ParamsE,"aw",@nobits
	.sectionflags	@""
	.align	16
	.zero		1024


//--------------------- .nv.shared.reserved.0     --------------------------
	.section	.nv.shared.reserved.0,"aw",@nobits
	.weak		__nv_reservedSMEM_offset_0_alias
	.size		__nv_reservedSMEM_offset_0_alias, 0, 0
	.other		__nv_reservedSMEM_offset_0_alias,@"STO_CUDA_RESERVED_SHARED STV_DEFAULT"
__nv_reservedSMEM_offset_0_alias:
	.zero		0


//--------------------- .nv.global                --------------------------
	.section	.nv.global,"aw",@nobits
.nv.global:
	.type		_ZN39_INTERNAL_6fef320c_4_k_cu_c825d906_39814cute1_E,@object
	.size		_ZN39_INTERNAL_6fef320c_4_k_cu_c825d906_39814cute1_E,(_ZN39_INTERNAL_6fef320c_4_k_cu_c825d906_39814cuda3std3__45__cpo6cbeginE - _ZN39_INTERNAL_6fef320c_4_k_cu_c825d906_39814cute1_E)
_ZN39_INTERNAL_6fef320c_4_k_cu_c825d906_39814cute1_E:
	.zero		1
	.type		_ZN39_INTERNAL_6fef320c_4_k_cu_c825d906_39814cuda3std3__45__cpo6cbeginE,@object
	.size		_ZN39_INTERNAL_6fef320c_4_k_cu_c825d906_39814cuda3std3__45__cpo6cbeginE,(_ZN39_INTERNAL_6fef320c_4_k_cu_c825d906_39814cuda3std3__48in_placeE - _ZN39_INTERNAL_6fef320c_4_k_cu_c825d906_39814cuda3std3__45__cpo6cbeginE)
_ZN39_INTERNAL_6fef320c_4_k_cu_c825d906_39814cuda3std3__45__cpo6cbeginE:
	.zero		1
	.type		_ZN39_INTERNAL_6fef320c_4_k_cu_c825d906_39814cuda3std3__48in_placeE,@object
	.size		_ZN39_INTERNAL_6fef320c_4_k_cu_c825d906_39814cuda3std3__48in_placeE,(_ZN39_INTERNAL_6fef320c_4_k_cu_c825d906_39814cuda3std6ranges3__45__cpo9iter_moveE - _ZN39_INTERNAL_6fef320c_4_k_cu_c825d906_39814cuda3std3__48in_placeE)
_ZN39_INTERNAL_6fef320c_4_k_cu_c825d906_39814cuda3std3__48in_placeE:
	.zero		1
	.type		_ZN39_INTERNAL_6fef320c_4_k_cu_c825d906_39814cuda3std6ranges3__45__cpo9iter_moveE,@object
	.size		_ZN39_INTERNAL_6fef320c_4_k_cu_c825d906_39814cuda3std6ranges3__45__cpo9iter_moveE,(_ZN39_INTERNAL_6fef320c_4_k_cu_c825d906_39814cuda3std3__45__cpo5beginE - _ZN39_INTERNAL_6fef320c_4_k_cu_c825d906_39814cuda3std6ranges3__45__cpo9iter_moveE)
_ZN39_INTERNAL_6fef320c_4_k_cu_c825d906_39814cuda3std6ranges3__45__cpo9iter_moveE:
	.zero		1
	.type		_ZN39_INTERNAL_6fef320c_4_k_cu_c825d906_39814cuda3std3__45__cpo5beginE,@object
	.size		_ZN39_INTERNAL_6fef320c_4_k_cu_c825d906_39814cuda3std3__45__cpo5beginE,(_ZN39_INTERNAL_6fef320c_4_k_cu_c825d906_39814cuda3std3__441_GLOBAL__N__6fef320c_4_k_cu_c825d906_39816ignoreE - _ZN39_INTERNAL_6fef320c_4_k_cu_c825d906_39814cuda3std3__45__cpo5beginE)
_ZN39_INTERNAL_6fef320c_4_k_cu_c825d906_39814cuda3std3__45__cpo5beginE:
	.zero		1
	.type		_ZN39_INTERNAL_6fef320c_4_k_cu_c825d906_39814cuda3std3__441_GLOBAL__N__6fef320c_4_k_cu_c825d906_39816ignoreE,@object
	.size		_ZN39_INTERNAL_6fef320c_4_k_cu_c825d906_39814cuda3std3__441_GLOBAL__N__6fef320c_4_k_cu_c825d906_39816ignoreE,(_ZN39_INTERNAL_6fef320c_4_k_cu_c825d906_39814cute7productE - _ZN39_INTERNAL_6fef320c_4_k_cu_c825d906_39814cuda3std3__441_GLOBAL__N__6fef320c_4_k_cu_c825d906_39816ignoreE)
_ZN39_INTERNAL_6fef320c_4_k_cu_c825d906_39814cuda3std3__441_GLOBAL__N__6fef320c_4_k_cu_c825d906_39816ignoreE:
	.zero		1
	.type		_ZN39_INTERNAL_6fef320c_4_k_cu_c825d906_39814cute7productE,@object
	.size		_ZN39_INTERNAL_6fef320c_4_k_cu_c825d906_39814cute7productE,(_ZN39_INTERNAL_6fef320c_4_k_cu_c825d906_39814cuda3std3__45__cpo3endE - _ZN39_INTERNAL_6fef320c_4_k_cu_c825d906_39814cute7productE)
_ZN39_INTERNAL_6fef320c_4_k_cu_c825d906_39814cute7productE:
	.zero		1
	.type		_ZN39_INTERNAL_6fef320c_4_k_cu_c825d906_39814cuda3std3__45__cpo3endE,@object
	.size		_ZN39_INTERNAL_6fef320c_4_k_cu_c825d906_39814cuda3std3__45__cpo3endE,(_ZN39_INTERNAL_6fef320c_4_k_cu_c825d906_39814cuda3std3__419piecewise_constructE - _ZN39_INTERNAL_6fef320c_4_k_cu_c825d906_39814cuda3std3__45__cpo3endE)
_ZN39_INTERNAL_6fef320c_4_k_cu_c825d906_39814cuda3std3__45__cpo3endE:
	.zero		1
	.type		_ZN39_INTERNAL_6fef320c_4_k_cu_c825d906_39814cuda3std3__419piecewise_constructE,@object
	.size		_ZN39_INTERNAL_6fef320c_4_k_cu_c825d906_39814cuda3std3__419piecewise_constructE,(_ZN39_INTERNAL_6fef320c_4_k_cu_c825d906_39814cuda3std3__45__cpo4cendE - _ZN39_INTERNAL_6fef320c_4_k_cu_c825d906_39814cuda3std3__419piecewise_constructE)
_ZN39_INTERNAL_6fef320c_4_k_cu_c825d906_39814cuda3std3__419piecewise_constructE:
	.zero		1
	.type		_ZN39_INTERNAL_6fef320c_4_k_cu_c825d906_39814cuda3std3__45__cpo4cendE,@object
	.size		_ZN39_INTERNAL_6fef320c_4_k_cu_c825d906_39814cuda3std3__45__cpo4cendE,(_ZN39_INTERNAL_6fef320c_4_k_cu_c825d906_39814cuda3std6ranges3__45__cpo4swapE - _ZN39_INTERNAL_6fef320c_4_k_cu_c825d906_39814cuda3std3__45__cpo4cendE)
_ZN39_INTERNAL_6fef320c_4_k_cu_c825d906_39814cuda3std3__45__cpo4cendE:
	.zero		1
	.type		_ZN39_INTERNAL_6fef320c_4_k_cu_c825d906_39814cuda3std6ranges3__45__cpo4swapE,@object
	.size		_ZN39_INTERNAL_6fef320c_4_k_cu_c825d906_39814cuda3std6ranges3__45__cpo4swapE,(.L_8 - _ZN39_INTERNAL_6fef320c_4_k_cu_c825d906_39814cuda3std6ranges3__45__cpo4swapE)
_ZN39_INTERNAL_6fef320c_4_k_cu_c825d906_39814cuda3std6ranges3__45__cpo4swapE:
	.zero		1
.L_8:


//--------------------- .nv.constant0._ZN7cutlass13device_kernelINS_4gemm6kernel13GemmUniversalIN4cute5tupleIJiiiiEEENS1_10collective13CollectiveMmaINS1_34MainloopSm90TmaGmmaWarpSpecializedILi5ENS5_IJNS4_1CILi2EEESB_NSA_ILi1EEEEEENS1_32KernelTmaWarpSpecializedPingpongEEENS5_IJNSA_ILi64EEENSA_ILi256EEENSA_ILi32EEEEEENS_10bfloat16_tENS5_IJlSC_lEEESK_SL_NS4_8TiledMMAINS4_8MMA_AtomIJNS4_4SM904GMMA28MMA_64x256x16_F32BF16BF16_SSILNSP_5MajorE0ELSR_0ELNSP_7ScaleInE1ELSS_1EEEEEENS4_6LayoutINS5_IJSC_SC_SC_EEENS5_IJNSA_ILi0EEESX_SX_EEEEENS5_IJNS4_10UnderscoreES10_S10_EEEEENS4_23SM90_TMA_LOAD_MULTICASTENS4_14ComposedLayoutINS4_7SwizzleILi2ELi4ELi3EEENS4_18smem_ptr_flag_bitsILi16EEENSV_INS5_IJNSA_ILi8EEESI_EEENS5_IJSI_SC_EEEEEEEvNS4_8identityES13_S1D_vS1E_EENS_8epilogue10collective6detail29Sm90TmaWarpSpecializedAdapterINS1H_15DefaultEpilogueISK_SL_SL_NS1G_6thread17LinearCombinationISK_Li1EffLNS1L_9ScaleType4KindE0ELNS_15FloatRoundStyleE2ESK_EENS1_15EpilogueDefaultEEEEEvvEEEEvNT_6ParamsE --------------------------
	.section	.nv.constant0._ZN7cutlass13device_kernelINS_4gemm6kernel13GemmUniversalIN4cute5tupleIJiiiiEEENS1_10collective13CollectiveMmaINS1_34MainloopSm90TmaGmmaWarpSpecializedILi5ENS5_IJNS4_1CILi2EEESB_NSA_ILi1EEEEEENS1_32KernelTmaWarpSpecializedPingpongEEENS5_IJNSA_ILi64EEENSA_ILi256EEENSA_ILi32EEEEEENS_10bfloat16_tENS5_IJlSC_lEEESK_SL_NS4_8TiledMMAINS4_8MMA_AtomIJNS4_4SM904GMMA28MMA_64x256x16_F32BF16BF16_SSILNSP_5MajorE0ELSR_0ELNSP_7ScaleInE1ELSS_1EEEEEENS4_6LayoutINS5_IJSC_SC_SC_EEENS5_IJNSA_ILi0EEESX_SX_EEEEENS5_IJNS4_10UnderscoreES10_S10_EEEEENS4_23SM90_TMA_LOAD_MULTICASTENS4_14ComposedLayoutINS4_7SwizzleILi2ELi4ELi3EEENS4_18smem_ptr_flag_bitsILi16EEENSV_INS5_IJNSA_ILi8EEESI_EEENS5_IJSI_SC_EEEEEEEvNS4_8identityES13_S1D_vS1E_EENS_8epilogue10collective6detail29Sm90TmaWarpSpecializedAdapterINS1H_15DefaultEpilogueISK_SL_SL_NS1G_6thread17LinearCombinationISK_Li1EffLNS1L_9ScaleType4KindE0ELNS_15FloatRoundStyleE2ESK_EENS1_15EpilogueDefaultEEEEEvvEEEEvNT_6ParamsE,"a",@progbits
	.sectionflags	@""
	.align	4
.nv.constant0._ZN7cutlass13device_kernelINS_4gemm6kernel13GemmUniversalIN4cute5tupleIJiiiiEEENS1_10collective13CollectiveMmaINS1_34MainloopSm90TmaGmmaWarpSpecializedILi5ENS5_IJNS4_1CILi2EEESB_NSA_ILi1EEEEEENS1_32KernelTmaWarpSpecializedPingpongEEENS5_IJNSA_ILi64EEENSA_ILi256EEENSA_ILi32EEEEEENS_10bfloat16_tENS5_IJlSC_lEEESK_SL_NS4_8TiledMMAINS4_8MMA_AtomIJNS4_4SM904GMMA28MMA_64x256x16_F32BF16BF16_SSILNSP_5MajorE0ELSR_0ELNSP_7ScaleInE1ELSS_1EEEEEENS4_6LayoutINS5_IJSC_SC_SC_EEENS5_IJNSA_ILi0EEESX_SX_EEEEENS5_IJNS4_10UnderscoreES10_S10_EEEEENS4_23SM90_TMA_LOAD_MULTICASTENS4_14ComposedLayoutINS4_7SwizzleILi2ELi4ELi3EEENS4_18smem_ptr_flag_bitsILi16EEENSV_INS5_IJNSA_ILi8EEESI_EEENS5_IJSI_SC_EEEEEEEvNS4_8identityES13_S1D_vS1E_EENS_8epilogue10collective6detail29Sm90TmaWarpSpecializedAdapterINS1H_15DefaultEpilogueISK_SL_SL_NS1G_6thread17LinearCombinationISK_Li1EffLNS1L_9ScaleType4KindE0ELNS_15FloatRoundStyleE2ESK_EENS1_15EpilogueDefaultEEEEEvvEEEEvNT_6ParamsE:
	.zero		1664


//--------------------- SYMBOLS --------------------------

	.type		.nv.reservedSmem.offset0,@object
	.size		.nv.reservedSmem.offset0,0x4
	.type		__assertfail,@function
